def matmul_kernel(
    a_ptr,
    b_ptr,
    c_ptr,
    M,
    N,
    K,
    stride_am,
    stride_ak,
    stride_bk,
    stride_bn,
    stride_cm,
    stride_cn,
    BLOCK_M: tl.constexpr,
    BLOCK_N: tl.constexpr,
    BLOCK_K: tl.constexpr,
    GROUP_M: tl.constexpr,
):
    pid = tl.program_id(axis=0)
    num_pid_m = tl.cdiv(M, BLOCK_M)
    num_pid_n = tl.cdiv(N, BLOCK_N)
    num_pid_in_group = GROUP_M * num_pid_n
    group_id = pid // num_pid_in_group
    first_pid_m = group_id * GROUP_M
    group_size_m = min(num_pid_m - first_pid_m, GROUP_M)
    pid_m = first_pid_m + ((pid % num_pid_in_group) % group_size_m)
    pid_n = (pid % num_pid_in_group) // group_size_m

    offs_am = (pid_m * BLOCK_M + tl.arange(0, BLOCK_M)) % M
    offs_bn = (pid_n * BLOCK_N + tl.arange(0, BLOCK_N)) % N
    offs_k = tl.arange(0, BLOCK_K)
    a_ptrs = a_ptr + offs_am[:, None] * stride_am + offs_k[None, :] * stride_ak
    b_ptrs = b_ptr + offs_k[:, None] * stride_bk + offs_bn[None, :] * stride_bn

    acc = tl.zeros((BLOCK_M, BLOCK_N), dtype=tl.float32)
    for kk in range(0, tl.cdiv(K, BLOCK_K)):
        a = tl.load(a_ptrs, mask=offs_k[None, :] < K - kk * BLOCK_K, other=0.0)
        b = tl.load(b_ptrs, mask=offs_k[:, None] < K - kk * BLOCK_K, other=0.0)
        acc = tl.dot(a, b, acc)
        a_ptrs += BLOCK_K * stride_ak
        b_ptrs += BLOCK_K * stride_bk

    c = acc.to(c_ptr.dtype.element_ty)
    offs_cm = pid_m * BLOCK_M + tl.arange(0, BLOCK_M)
    offs_cn = pid_n * BLOCK_N + tl.arange(0, BLOCK_N)
    c_ptrs = c_ptr + offs_cm[:, None] * stride_cm + offs_cn[None, :] * stride_cn
    mask = (offs_cm[:, None] < M) & (offs_cn[None, :] < N)
    tl.store(c_ptrs, c, mask=mask)

# config = {"BLOCK_K": 32, "BLOCK_M": 256, "BLOCK_N": 32, "GROUP_M": 8, "arch": "sm_100", "dtype": "fp16", "num_ctas": 1, "num_stages": 2, "num_warps": 8}
# arch = sm_100


// ===== COMPILED SASS (sm_100a) =====

	.target	sm_100a

	.elftype	@"ET_EXEC"


//--------------------- .note.nv.tkinfo           --------------------------
	.section	.note.nv.tkinfo,"",@"SHT_NOTE"
	.sectionflags	@"SHF_NOTE_NV_TKINFO"
	.tkinfo
        /*0018*/ 	.word	0x00000081
        /*0030*/ 	.string	""
        /*0030*/ 	.string	"ptxas-blackwell"
        /*0030*/ 	.string	"Cuda compilation tools, release 12.9, V12.9.86"
        /*0030*/ 	.string	"Build cuda_12.9.r12.9/compiler.36037853_0"
        /*0030*/ 	.string	"-v  -suppress-debug-info  -lineinfo  -arch sm_100a "



//--------------------- .note.nv.cuver            --------------------------
	.section	.note.nv.cuver,"",@"SHT_NOTE"
	.sectionflags	@"SHF_NOTE_NV_CUVER"
        /*0018*/ 	.short	0x0001
        /*001a*/ 	.short	0x0064
        /*001c*/ 	.short	0x0001
        /*001e*/ 	.short	0x0000
        /*0020*/ 	.short	0x0001
        /*0022*/ 	.short	0x0000


//--------------------- .nv.info                  --------------------------
	.section	.nv.info,"",@"SHT_CUDA_INFO"
	.align	4


	//----- nvinfo : EIATTR_REGCOUNT
	.align		4
        /*0000*/ 	.byte	0x04, 0x2f
        /*0002*/ 	.short	(.L_4 - .L_3)
	.align		4
.L_3:
        /*0004*/ 	.word	index@(matmul_kernel)
        /*0008*/ 	.word	0x0000007f


	//----- nvinfo : EIATTR_FRAME_SIZE
	.align		4
.L_4:
        /*000c*/ 	.byte	0x04, 0x11
        /*000e*/ 	.short	(.L_6 - .L_5)
	.align		4
.L_5:
        /*0010*/ 	.word	index@($__internal_2_$__cuda_sm10x_tcgen05_guardrail_trap_unallocated_columns_being_dealloced)
        /*0014*/ 	.word	0x00000000


	//----- nvinfo : EIATTR_FRAME_SIZE
	.align		4
.L_6:
        /*0018*/ 	.byte	0x04, 0x11
        /*001a*/ 	.short	(.L_8 - .L_7)
	.align		4
.L_7:
        /*001c*/ 	.word	index@($__internal_1_$__cuda_sm10x_tcgen05_guardrail_trap_phase_invalid_during_alloc)
        /*0020*/ 	.word	0x00000000


	//----- nvinfo : EIATTR_FRAME_SIZE
	.align		4
.L_8:
        /*0024*/ 	.byte	0x04, 0x11
        /*0026*/ 	.short	(.L_10 - .L_9)
	.align		4
.L_9:
        /*0028*/ 	.word	index@($__internal_0_$__cuda_sm10x_tcgen05_guardrail_trap_col_being_dealloced_not_returned_by_alloc)
        /*002c*/ 	.word	0x00000000


	//----- nvinfo : EIATTR_FRAME_SIZE
	.align		4
.L_10:
        /*0030*/ 	.byte	0x04, 0x11
        /*0032*/ 	.short	(.L_12 - .L_11)
	.align		4
.L_11:
        /*0034*/ 	.word	index@(matmul_kernel)
        /*0038*/ 	.word	0x00000000


	//----- nvinfo : EIATTR_MIN_STACK_SIZE
	.align		4
.L_12:
        /*003c*/ 	.byte	0x04, 0x12
        /*003e*/ 	.short	(.L_14 - .L_13)
	.align		4
.L_13:
        /*0040*/ 	.word	index@(matmul_kernel)
        /*0044*/ 	.word	0x00000000
.L_14:


//--------------------- .nv.info.matmul_kernel    --------------------------
	.section	.nv.info.matmul_kernel,"",@"SHT_CUDA_INFO"
	.sectionflags	@""
	.align	4


	//----- nvinfo : EIATTR_CUDA_API_VERSION
	.align		4
        /*0000*/ 	.byte	0x04, 0x37
        /*0002*/ 	.short	(.L_16 - .L_15)
.L_15:
        /*0004*/ 	.word	0x00000081


	//----- nvinfo : EIATTR_KPARAM_INFO
	.align		4
.L_16:
        /*0008*/ 	.byte	0x04, 0x17
        /*000a*/ 	.short	(.L_18 - .L_17)
.L_17:
        /*000c*/ 	.word	0x00000000
        /*0010*/ 	.short	0x000d
        /*0012*/ 	.short	0x0048
        /*0014*/ 	.byte	0x00, 0xf4, 0x21, 0x00


	//----- nvinfo : EIATTR_KPARAM_INFO
	.align		4
.L_18:
        /*0018*/ 	.byte	0x04, 0x17
        /*001a*/ 	.short	(.L_20 - .L_19)
.L_19:
        /*001c*/ 	.word	0x00000000
        /*0020*/ 	.short	0x000c
        /*0022*/ 	.short	0x0040
        /*0024*/ 	.byte	0x00, 0xf4, 0x21, 0x00


	//----- nvinfo : EIATTR_KPARAM_INFO
	.align		4
.L_20:
        /*0028*/ 	.byte	0x04, 0x17
        /*002a*/ 	.short	(.L_22 - .L_21)
.L_21:
        /*002c*/ 	.word	0x00000000
        /*0030*/ 	.short	0x000b
        /*0032*/ 	.short	0x0038
        /*0034*/ 	.byte	0x00, 0xf0, 0x11, 0x00


	//----- nvinfo : EIATTR_KPARAM_INFO
	.align		4
.L_22:
        /*0038*/ 	.byte	0x04, 0x17
        /*003a*/ 	.short	(.L_24 - .L_23)
.L_23:
        /*003c*/ 	.word	0x00000000
        /*0040*/ 	.short	0x000a
        /*0042*/ 	.short	0x0034
        /*0044*/ 	.byte	0x00, 0xf0, 0x11, 0x00


	//----- nvinfo : EIATTR_KPARAM_INFO
	.align		4
.L_24:
        /*0048*/ 	.byte	0x04, 0x17
        /*004a*/ 	.short	(.L_26 - .L_25)
.L_25:
        /*004c*/ 	.word	0x00000000
        /*0050*/ 	.short	0x0009
        /*0052*/ 	.short	0x0030
        /*0054*/ 	.byte	0x00, 0xf0, 0x11, 0x00


	//----- nvinfo : EIATTR_KPARAM_INFO
	.align		4
.L_26:
        /*0058*/ 	.byte	0x04, 0x17
        /*005a*/ 	.short	(.L_28 - .L_27)
.L_27:
        /*005c*/ 	.word	0x00000000
        /*0060*/ 	.short	0x0008
        /*0062*/ 	.short	0x002c
        /*0064*/ 	.byte	0x00, 0xf0, 0x11, 0x00


	//----- nvinfo : EIATTR_KPARAM_INFO
	.align		4
.L_28:
        /*0068*/ 	.byte	0x04, 0x17
        /*006a*/ 	.short	(.L_30 - .L_29)
.L_29:
        /*006c*/ 	.word	0x00000000
        /*0070*/ 	.short	0x0007
        /*0072*/ 	.short	0x0028
        /*0074*/ 	.byte	0x00, 0xf0, 0x11, 0x00


	//----- nvinfo : EIATTR_KPARAM_INFO
	.align		4
.L_30:
        /*0078*/ 	.byte	0x04, 0x17
        /*007a*/ 	.short	(.L_32 - .L_31)
.L_31:
        /*007c*/ 	.word	0x00000000
        /*0080*/ 	.short	0x0006
        /*0082*/ 	.short	0x0024
        /*0084*/ 	.byte	0x00, 0xf0, 0x11, 0x00


	//----- nvinfo : EIATTR_KPARAM_INFO
	.align		4
.L_32:
        /*0088*/ 	.byte	0x04, 0x17
        /*008a*/ 	.short	(.L_34 - .L_33)
.L_33:
        /*008c*/ 	.word	0x00000000
        /*0090*/ 	.short	0x0005
        /*0092*/ 	.short	0x0020
        /*0094*/ 	.byte	0x00, 0xf0, 0x11, 0x00


	//----- nvinfo : EIATTR_KPARAM_INFO
	.align		4
.L_34:
        /*0098*/ 	.byte	0x04, 0x17
        /*009a*/ 	.short	(.L_36 - .L_35)
.L_35:
        /*009c*/ 	.word	0x00000000
        /*00a0*/ 	.short	0x0004
        /*00a2*/ 	.short	0x001c
        /*00a4*/ 	.byte	0x00, 0xf0, 0x11, 0x00


	//----- nvinfo : EIATTR_KPARAM_INFO
	.align		4
.L_36:
        /*00a8*/ 	.byte	0x04, 0x17
        /*00aa*/ 	.short	(.L_38 - .L_37)
.L_37:
        /*00ac*/ 	.word	0x00000000
        /*00b0*/ 	.short	0x0003
        /*00b2*/ 	.short	0x0018
        /*00b4*/ 	.byte	0x00, 0xf0, 0x11, 0x00


	//----- nvinfo : EIATTR_KPARAM_INFO
	.align		4
.L_38:
        /*00b8*/ 	.byte	0x04, 0x17
        /*00ba*/ 	.short	(.L_40 - .L_39)
.L_39:
        /*00bc*/ 	.word	0x00000000
        /*00c0*/ 	.short	0x0002
        /*00c2*/ 	.short	0x0010
        /*00c4*/ 	.byte	0x00, 0xf4, 0x21, 0x00


	//----- nvinfo : EIATTR_KPARAM_INFO
	.align		4
.L_40:
        /*00c8*/ 	.byte	0x04, 0x17
        /*00ca*/ 	.short	(.L_42 - .L_41)
.L_41:
        /*00cc*/ 	.word	0x00000000
        /*00d0*/ 	.short	0x0001
        /*00d2*/ 	.short	0x0008
        /*00d4*/ 	.byte	0x00, 0xf4, 0x21, 0x00


	//----- nvinfo : EIATTR_KPARAM_INFO
	.align		4
.L_42:
        /*00d8*/ 	.byte	0x04, 0x17
        /*00da*/ 	.short	(.L_44 - .L_43)
.L_43:
        /*00dc*/ 	.word	0x00000000
        /*00e0*/ 	.short	0x0000
        /*00e2*/ 	.short	0x0000
        /*00e4*/ 	.byte	0x00, 0xf4, 0x21, 0x00


	//----- nvinfo : EIATTR_AT_ENTRY_FRAGMENTS
	.align		4
.L_44:
        /*00e8*/ 	.byte	0x04, 0x4f
        /*00ea*/ 	.short	(.L_46 - .L_45)


	//   ....[0]....
.L_45:
        /*00ec*/ 	.word	0x00000004


	//----- nvinfo : EIATTR_RESERVED_SMEM_USED
	.align		4
.L_46:
        /*00f0*/ 	.byte	0x01, 0x41
	.zero		2


	//----- nvinfo : EIATTR_SPARSE_MMA_MASK
	.align		4
        /*00f4*/ 	.byte	0x03, 0x50
        /*00f6*/ 	.short	0x0000


	//----- nvinfo : EIATTR_TCGEN05_1CTA_USED
	.align		4
        /*00f8*/ 	.byte	0x01, 0x51
	.zero		2


	//----- nvinfo : EIATTR_MAXREG_COUNT
	.align		4
        /*00fc*/ 	.byte	0x03, 0x1b
        /*00fe*/ 	.short	0x00ff


	//----- nvinfo : EIATTR_NUM_BARRIERS
	.align		4
        /*0100*/ 	.byte	0x02, 0x4c
        /*0102*/ 	.byte	0x01
	.zero		1


	//----- nvinfo : EIATTR_INT_WARP_WIDE_INSTR_OFFSETS
	.align		4
        /*0104*/ 	.byte	0x04, 0x31
        /*0106*/ 	.short	(.L_48 - .L_47)


	//   ....[0]....
.L_47:
        /*0108*/ 	.word	0x00000f90


	//   ....[1]....
        /*010c*/ 	.word	0x00000fc0


	//   ....[2]....
        /*0110*/ 	.word	0x000023a0


	//   ....[3]....
        /*0114*/ 	.word	0x00004f80


	//   ....[4]....
        /*0118*/ 	.word	0x00004fd0


	//----- nvinfo : EIATTR_COOP_GROUP_MASK_REGIDS
	.align		4
.L_48:
        /*011c*/ 	.byte	0x04, 0x29
        /*011e*/ 	.short	(.L_50 - .L_49)


	//   ....[0]....
.L_49:
        /*0120*/ 	.word	0xffffffff


	//   ....[1]....
        /*0124*/ 	.word	0xffffffff


	//   ....[2]....
        /*0128*/ 	.word	0xffffffff


	//   ....[3]....
        /*012c*/ 	.word	0xffffffff


	//----- nvinfo : EIATTR_COOP_GROUP_INSTR_OFFSETS
	.align		4
.L_50:
        /*0130*/ 	.byte	0x04, 0x28
        /*0132*/ 	.short	(.L_52 - .L_51)


	//   ....[0]....
.L_51:
        /*0134*/ 	.word	0x00000060


	//   ....[1]....
        /*0138*/ 	.word	0x00000320


	//   ....[2]....
        /*013c*/ 	.word	0x00004e10


	//   ....[3]....
        /*0140*/ 	.word	0x00005080


	//----- nvinfo : EIATTR_VRC_CTA_INIT_COUNT
	.align		4
.L_52:
        /*0144*/ 	.byte	0x02, 0x4a
        /*0146*/ 	.byte	0x80
	.zero		1


	//----- nvinfo : EIATTR_MBARRIER_INSTR_OFFSETS
	.align		4
        /*0148*/ 	.byte	0x04, 0x39
        /*014a*/ 	.short	(.L_54 - .L_53)


	//   ....[0]....
.L_53:
        /*014c*/ 	.word	0x000010c0
        /*0150*/ 	.word	0x000000ff
        /*0154*/ 	.word	0x00000000
        /*0158*/ 	.short	0x0100
        /*015a*/ 	.byte	0x0b
	.zero		1


	//   ....[1]....
        /*015c*/ 	.word	0x00002410
        /*0160*/ 	.word	0x000000ff
        /*0164*/ 	.word	0x00001008
        /*0168*/ 	.short	0x0100
        /*016a*/ 	.byte	0x09
	.zero		1


	//   ....[2]....
        /*016c*/ 	.word	0x00003990
        /*0170*/ 	.word	0x000000ff
        /*0174*/ 	.word	0x00000000
        /*0178*/ 	.short	0x010a
        /*017a*/ 	.byte	0x0b
	.zero		1


	//   ....[3]....
        /*017c*/ 	.word	0x00003ee0
        /*0180*/ 	.word	0x000000ff
        /*0184*/ 	.word	0x00000000
        /*0188*/ 	.short	0x010a
        /*018a*/ 	.byte	0x0b
	.zero		1


	//   ....[4]....
        /*018c*/ 	.word	0x00003fc0
        /*0190*/ 	.word	0x000000ff
        /*0194*/ 	.word	0x00001000
        /*0198*/ 	.short	0x0108
        /*019a*/ 	.byte	0x09
	.zero		1


	//   ....[5]....
        /*019c*/ 	.word	0x00004040
        /*01a0*/ 	.word	0x000000ff
        /*01a4*/ 	.word	0x00001008
        /*01a8*/ 	.short	0x0108
        /*01aa*/ 	.byte	0x09
	.zero		1


	//   ....[6]....
        /*01ac*/ 	.word	0x000050a0
        /*01b0*/ 	.word	0x000000ff
        /*01b4*/ 	.word	0x00000000
        /*01b8*/ 	.short	0x010a
        /*01ba*/ 	.byte	0x0b
	.zero		1


	//   ....[7]....
        /*01bc*/ 	.word	0x000050d0
        /*01c0*/ 	.word	0x000000ff
        /*01c4*/ 	.word	0x00000000
        /*01c8*/ 	.short	0x010a
        /*01ca*/ 	.byte	0x0b
	.zero		1


	//----- nvinfo : EIATTR_NUM_MBARRIERS
	.align		4
.L_54:
        /*01cc*/ 	.byte	0x03, 0x38
        /*01ce*/ 	.short	0x0002


	//----- nvinfo : EIATTR_EXIT_INSTR_OFFSETS
	.align		4
        /*01d0*/ 	.byte	0x04, 0x1c
        /*01d2*/ 	.short	(.L_56 - .L_55)


	//   ....[0]....
.L_55:
        /*01d4*/ 	.word	0x00005090


	//----- nvinfo : EIATTR_REQNTID
	.align		4
.L_56:
        /*01d8*/ 	.byte	0x04, 0x10
        /*01da*/ 	.short	(.L_58 - .L_57)
.L_57:
        /*01dc*/ 	.word	0x00000100
        /*01e0*/ 	.word	0x00000001
        /*01e4*/ 	.word	0x00000001


	//----- nvinfo : EIATTR_CRS_STACK_SIZE
	.align		4
.L_58:
        /*01e8*/ 	.byte	0x04, 0x1e
        /*01ea*/ 	.short	(.L_60 - .L_59)
.L_59:
        /*01ec*/ 	.word	0x00000000


	//----- nvinfo : EIATTR_CBANK_PARAM_SIZE
	.align		4
.L_60:
        /*01f0*/ 	.byte	0x03, 0x19
        /*01f2*/ 	.short	0x0050


	//----- nvinfo : EIATTR_PARAM_CBANK
	.align		4
        /*01f4*/ 	.byte	0x04, 0x0a
        /*01f6*/ 	.short	(.L_62 - .L_61)
	.align		4
.L_61:
        /*01f8*/ 	.word	index@(.nv.constant0.matmul_kernel)
        /*01fc*/ 	.short	0x0380
        /*01fe*/ 	.short	0x0050


	//----- nvinfo : EIATTR_SW_WAR
	.align		4
.L_62:
        /*0200*/ 	.byte	0x04, 0x36
        /*0202*/ 	.short	(.L_64 - .L_63)
.L_63:
        /*0204*/ 	.word	0x00000008
.L_64:


//--------------------- .nv.compat                --------------------------
	.section	.nv.compat,"",@"SHT_CUDA_COMPAT_INFO"
	.align	4
        /*0000*/ 	.byte	0x02, 0x02, 0x02, 0x00, 0x02, 0x05, 0x05, 0x00, 0x02, 0x03, 0x00, 0x00, 0x02, 0x06, 0x01, 0x00


//--------------------- .nv.callgraph             --------------------------
	.section	.nv.callgraph,"",@"SHT_CUDA_CALLGRAPH"
	.align	4
	.sectionentsize	8
	.align		4
        /*0000*/ 	.word	0x00000000
	.align		4
        /*0004*/ 	.word	0xffffffff
	.align		4
        /*0008*/ 	.word	0x00000000
	.align		4
        /*000c*/ 	.word	0xfffffffe
	.align		4
        /*0010*/ 	.word	0x00000000
	.align		4
        /*0014*/ 	.word	0xfffffffd
	.align		4
        /*0018*/ 	.word	0x00000000
	.align		4
        /*001c*/ 	.word	0xfffffffc


//--------------------- .text.matmul_kernel       --------------------------
	.section	.text.matmul_kernel,"ax",@progbits
	.align	128
        .global         matmul_kernel
        .type           matmul_kernel,@function
        .size           matmul_kernel,(.L_x_21 - matmul_kernel)
        .other          matmul_kernel,@"STO_CUDA_ENTRY STV_DEFAULT"
matmul_kernel:
.text.matmul_kernel:
[----:B------:R-:W0:Y:S01]  /*0000*/  LDC R1, c[0x0][0x37c] ;  /* 0x0000df00ff017b82 */ /* 0x000e220000000800 */
[----:B------:R-:W1:Y:S01]  /*0010*/  S2R R34, SR_TID.X ;  /* 0x0000000000227919 */ /* 0x000e620000002100 */
[----:B------:R-:W2:Y:S01]  /*0020*/  LDCU.64 UR22, c[0x0][0x358] ;  /* 0x00006b00ff1677ac */ /* 0x000ea20008000a00 */
[----:B-1----:R-:W-:-:S13]  /*0030*/  ISETP.GE.U32.AND P1, PT, R34, 0x20, PT ;  /* 0x000000202200780c */ /* 0x002fda0003f26070 */
[----:B--2---:R-:W-:Y:S05]  /*0040*/  @P1 BRA `(.L_x_0) ;  /* 0x0000000000b81947 */ /* 0x004fea0003800000 */
[----:B------:R-:W1:Y:S01]  /*0050*/  S2UR UR6, SR_CgaCtaId ;  /* 0x00000000000679c3 */ /* 0x000e620000008800 */
[----:B------:R-:W-:Y:S01]  /*0060*/  NOP ;  /* 0x0000000000007918 */ /* 0x000fe20000000000 */
[----:B------:R-:W-:Y:S02]  /*0070*/  UMOV UR4, 0x40 ;  /* 0x0000004000047882 */ /* 0x000fe40000000000 */
[----:B-1----:R-:W-:-:S09]  /*0080*/  ULEA UR4, UR6, UR4, 0x18 ;  /* 0x0000000406047291 */ /* 0x002fd2000f8ec0ff */
[----:B------:R-:W1:Y:S01]  /*0090*/  LDS.U8 R0, [UR4] ;  /* 0x00000004ff007984 */ /* 0x000e620008000000 */
[----:B------:R-:W-:Y:S02]  /*00a0*/  UMOV UR4, 0x400 ;  /* 0x0000040000047882 */ /* 0x000fe40000000000 */
[----:B------:R-:W-:Y:S01]  /*00b0*/  ULEA UR4, UR6, UR4, 0x18 ;  /* 0x0000000406047291 */ /* 0x000fe2000f8ec0ff */
[----:B-1----:R-:W-:-:S13]  /*00c0*/  ISETP.NE.AND P0, PT, R0, RZ, PT ;  /* 0x000000ff0000720c */ /* 0x002fda0003f05270 */
[----:B------:R-:W-:Y:S05]  /*00d0*/  @P0 BRA `(.L_x_1) ;  /* 0x00000000007c0947 */ /* 0x000fea0003800000 */
[----:B------:R-:W-:-:S13]  /*00e0*/  ELECT P0, URZ, PT ;  /* 0x0000000000ff782f */ /* 0x000fda0003800000 */
[----:B------:R-:W-:Y:S05]  /*00f0*/  @!P0 BRA `(.L_x_2) ;  /* 0x0000000000848947 */ /* 0x000fea0003800000 */
[----:B------:R-:W-:Y:S01]  /*0100*/  UMOV UR5, 0x4 ;  /* 0x0000000400057882 */ /* 0x000fe20000000000 */
[----:B------:R-:W-:Y:S02]  /*0110*/  IMAD.MOV.U32 R4, RZ, RZ, 0x1 ;  /* 0x00000001ff047424 */ /* 0x000fe400078e00ff */
[----:B------:R-:W-:Y:S02]  /*0120*/  IMAD.MOV.U32 R5, RZ, RZ, 0xf ;  /* 0x0000000fff057424 */ /* 0x000fe400078e00ff */
[----:B------:R-:W-:Y:S04]  /*0130*/  DEPBAR.LE SB1, 0x36 ;  /* 0x00009d800000791a */ /* 0x000fe80000000000 */
[----:B------:R-:W1:Y:S02]  /*0140*/  UTCATOMSWS.FIND_AND_SET.ALIGN UP0, UR5, UR5 ;  /* 0x00000005000575e3 */ /* 0x000e640008000800 */
[----:B-1----:R-:W-:-:S04]  /*0150*/  PLOP3.LUT P0, PT, PT, PT, UP0, 0x80, 0x8 ;  /* 0x000000000008781c */ /* 0x002fc80003f0f008 */
[----:B------:R-:W-:-:S04]  /*0160*/  SEL R0, RZ, 0xffffffff, !P0 ;  /* 0xffffffffff007807 */ /* 0x000fc80004000000 */
[----:B------:R-:W-:Y:S01]  /*0170*/  ISETP.NE.AND P0, PT, R0, RZ, PT ;  /* 0x000000ff0000720c */ /* 0x000fe20003f05270 */
[----:B------:R-:W-:-:S12]  /*0180*/  IMAD.U32 R0, RZ, RZ, UR5 ;  /* 0x00000005ff007e24 */ /* 0x000fd8000f8e00ff */
[----:B------:R-:W-:Y:S05]  /*0190*/  @P0 BRA `(.L_x_3) ;  /* 0x0000000000240947 */ /* 0x000fea0003800000 */
.L_x_4:
[----:B------:R-:W-:Y:S05]  /*01a0*/  NANOSLEEP 0x64 ;  /* 0x000000640000795d */ /* 0x000fea0003800000 */
[----:B------:R-:W-:-:S05]  /*01b0*/  UMOV UR5, 0x4 ;  /* 0x0000000400057882 */ /* 0x000fca0000000000 */
[----:B------:R-:W-:Y:S04]  /*01c0*/  DEPBAR.LE SB1, 0x36 ;  /* 0x00009d800000791a */ /* 0x000fe80000000000 */
[----:B------:R-:W1:Y:S02]  /*01d0*/  UTCATOMSWS.FIND_AND_SET.ALIGN UP0, UR5, UR5 ;  /* 0x00000005000575e3 */ /* 0x000e640008000800 */
[----:B-1----:R-:W-:-:S04]  /*01e0*/  PLOP3.LUT P0, PT, PT, PT, UP0, 0x80, 0x8 ;  /* 0x000000000008781c */ /* 0x002fc80003f0f008 */
[----:B------:R-:W-:-:S04]  /*01f0*/  SEL R0, RZ, 0xffffffff, !P0 ;  /* 0xffffffffff007807 */ /* 0x000fc80004000000 */
[----:B------:R-:W-:Y:S01]  /*0200*/  ISETP.NE.AND P0, PT, R0, RZ, PT ;  /* 0x000000ff0000720c */ /* 0x000fe20003f05270 */
[----:B------:R-:W-:-:S12]  /*0210*/  IMAD.U32 R0, RZ, RZ, UR5 ;  /* 0x00000005ff007e24 */ /* 0x000fd8000f8e00ff */
[----:B------:R-:W-:Y:S05]  /*0220*/  @!P0 BRA `(.L_x_4) ;  /* 0xfffffffc00dc8947 */ /* 0x000fea000383ffff */
.L_x_3:
[C---:B------:R-:W-:Y:S01]  /*0230*/  VIADD R3, R0.reuse, 0x10 ;  /* 0x0000001000037836 */ /* 0x040fe20000000000 */
[----:B------:R-:W-:Y:S01]  /*0240*/  UMOV UR5, 0x50 ;  /* 0x0000005000057882 */ /* 0x000fe20000000000 */
[----:B------:R-:W-:Y:S01]  /*0250*/  SHF.L.U32 R2, R5, R0, RZ ;  /* 0x0000000005027219 */ /* 0x000fe200000006ff */
[----:B------:R-:W-:Y:S01]  /*0260*/  ULEA UR5, UR6, UR5, 0x18 ;  /* 0x0000000506057291 */ /* 0x000fe2000f8ec0ff */
[----:B------:R-:W-:Y:S01]  /*0270*/  IMAD.SHL.U32 R0, R0, 0x20, RZ ;  /* 0x0000002000007824 */ /* 0x000fe200078e00ff */
[----:B------:R-:W-:-:S04]  /*0280*/  SHF.L.U32 R3, R4, R3, RZ ;  /* 0x0000000304037219 */ /* 0x000fc800000006ff */
[----:B------:R-:W-:-:S05]  /*0290*/  LOP3.LUT R2, R3, R2, RZ, 0xfc, !PT ;  /* 0x0000000203027212 */ /* 0x000fca00078efcff */
[----:B------:R1:W-:Y:S04]  /*02a0*/  ATOMS.OR RZ, [UR5], R2 ;  /* 0x00000002ffff798c */ /* 0x0003e8000b000005 */
[----:B------:R1:W-:Y:S01]  /*02b0*/  STS [UR4], R0 ;  /* 0x00000000ff007988 */ /* 0x0003e20008000804 */
[----:B------:R-:W-:Y:S05]  /*02c0*/  BRA `(.L_x_2) ;  /* 0x0000000000107947 */ /* 0x000fea0003800000 */
.L_x_1:
[----:B------:R-:W-:Y:S01]  /*02d0*/  IMAD.MOV.U32 R0, RZ, RZ, -0x1 ;  /* 0xffffffffff007424 */ /* 0x000fe200078e00ff */
[----:B------:R-:W-:-:S04]  /*02e0*/  MOV R2, 0x310 ;  /* 0x0000031000027802 */ /* 0x000fc80000000f00 */
[----:B------:R1:W-:Y:S03]  /*02f0*/  STS [UR4], R0 ;  /* 0x00000000ff007988 */ /* 0x0003e60008000804 */
[----:B01----:R-:W-:Y:S05]  /*0300*/  CALL.REL.NOINC `($__internal_1_$__cuda_sm10x_tcgen05_guardrail_trap_phase_invalid_during_alloc) ;  /* 0x0000004c00887944 */ /* 0x003fea0003c00000 */
.L_x_2:
[----:B------:R-:W-:Y:S05]  /*0310*/  WARPSYNC.ALL ;  /* 0x0000000000007948 */ /* 0x000fea0003800000 */
[----:B------:R-:W-:Y:S01]  /*0320*/  NOP ;  /* 0x0000000000007918 */ /* 0x000fe20000000000 */
.L_x_0:
[----:B------:R-:W2:Y:S01]  /*0330*/  LDC.64 R62, c[0x0][0x398] ;  /* 0x0000e600ff3e7b82 */ /* 0x000ea20000000a00 */
[----:B------:R-:W3:Y:S01]  /*0340*/  S2R R5, SR_CTAID.X ;  /* 0x0000000000057919 */ /* 0x000ee20000002500 */
[----:B------:R-:W-:Y:S01]  /*0350*/  LOP3.LUT R38, R34, 0xff, RZ, 0xc0, !PT ;  /* 0x000000ff22267812 */ /* 0x000fe200078ec0ff */
[----:B------:R-:W-:Y:S01]  /*0360*/  UMOV UR9, 0x400 ;  /* 0x0000040000097882 */ /* 0x000fe20000000000 */
[----:B------:R-:W-:Y:S01]  /*0370*/  SHF.R.U32.HI R39, RZ, 0x5, R34 ;  /* 0x00000005ff277819 */ /* 0x000fe20000011622 */
[----:B------:R-:W4:Y:S03]  /*0380*/  LDCU.128 UR16, c[0x0][0x380] ;  /* 0x00007000ff1077ac */ /* 0x000f260008000c00 */
[----:B------:R-:W5:Y:S01]  /*0390*/  S2UR UR4, SR_CgaCtaId ;  /* 0x00000000000479c3 */ /* 0x000f620000008800 */
[----:B------:R-:W-:-:S07]  /*03a0*/  UMOV UR7, 0x1 ;  /* 0x0000000100077882 */ /* 0x000fce0000000000 */
[----:B------:R-:W1:Y:S02]  /*03b0*/  LDC.64 R72, c[0x0][0x3a8] ;  /* 0x0000ea00ff487b82 */ /* 0x000e640000000a00 */
[----:B-12---:R-:W-:-:S05]  /*03c0*/  VIADD R0, R63, 0x1f ;  /* 0x0000001f3f007836 */ /* 0x006fca0000000000 */
[----:B------:R-:W-:Y:S01]  /*03d0*/  SHF.R.S32.HI R3, RZ, 0x1f, R0 ;  /* 0x0000001fff037819 */ /* 0x000fe20000011400 */
[----:B-----5:R-:W-:-:S03]  /*03e0*/  ULEA UR9, UR4, UR9, 0x18 ;  /* 0x0000000904097291 */ /* 0x020fc6000f8ec0ff */
[----:B------:R-:W-:Y:S02]  /*03f0*/  LEA.HI R3, R3, R0, RZ, 0x5 ;  /* 0x0000000003037211 */ /* 0x000fe400078f28ff */
[----:B---3--:R-:W-:Y:S02]  /*0400*/  IABS R8, R5 ;  /* 0x0000000500087213 */ /* 0x008fe40000000000 */
[----:B------:R-:W-:-:S05]  /*0410*/  SHF.R.S32.HI R3, RZ, 0x5, R3 ;  /* 0x00000005ff037819 */ /* 0x000fca0000011403 */
[----:B------:R-:W-:-:S05]  /*0420*/  IMAD.SHL.U32 R4, R3, 0x8, RZ ;  /* 0x0000000803047824 */ /* 0x000fca00078e00ff */
[-C--:B------:R-:W-:Y:S02]  /*0430*/  IABS R7, R4.reuse ;  /* 0x0000000400077213 */ /* 0x080fe40000000000 */
[----:B------:R-:W-:Y:S02]  /*0440*/  IABS R10, R4 ;  /* 0x00000004000a7213 */ /* 0x000fe40000000000 */
[----:B------:R-:W1:Y:S08]  /*0450*/  I2F.RP R0, R7 ;  /* 0x0000000700007306 */ /* 0x000e700000209400 */
[----:B-1----:R-:W1:Y:S02]  /*0460*/  MUFU.RCP R0, R0 ;  /* 0x0000000000007308 */ /* 0x002e640000001000 */
[----:B-1----:R-:W-:-:S02]  /*0470*/  VIADD R2, R0, 0xffffffe ;  /* 0x0ffffffe00027836 */ /* 0x002fc40000000000 */
[----:B------:R-:W-:-:S04]  /*0480*/  IMAD.MOV R0, RZ, RZ, -R10 ;  /* 0x000000ffff007224 */ /* 0x000fc800078e0a0a */
[----:B------:R1:W2:Y:S02]  /*0490*/  F2I.FTZ.U32.TRUNC.NTZ R3, R2 ;  /* 0x0000000200037305 */ /* 0x0002a4000021f000 */
[----:B-1----:R-:W-:Y:S02]  /*04a0*/  IMAD.MOV.U32 R2, RZ, RZ, RZ ;  /* 0x000000ffff027224 */ /* 0x002fe400078e00ff */
[----:B--2---:R-:W-:-:S04]  /*04b0*/  IMAD.MOV R6, RZ, RZ, -R3 ;  /* 0x000000ffff067224 */ /* 0x004fc800078e0a03 */
[----:B------:R-:W-:Y:S02]  /*04c0*/  IMAD R9, R6, R7, RZ ;  /* 0x0000000706097224 */ /* 0x000fe400078e02ff */
[----:B------:R-:W-:Y:S02]  /*04d0*/  IMAD.MOV.U32 R6, RZ, RZ, R8 ;  /* 0x000000ffff067224 */ /* 0x000fe400078e0008 */
[----:B------:R-:W-:-:S06]  /*04e0*/  IMAD.HI.U32 R3, R3, R9, R2 ;  /* 0x0000000903037227 */ /* 0x000fcc00078e0002 */
[----:B------:R-:W-:-:S04]  /*04f0*/  IMAD.HI.U32 R3, R3, R6, RZ ;  /* 0x0000000603037227 */ /* 0x000fc800078e00ff */
[----:B------:R-:W-:Y:S01]  /*0500*/  IMAD R0, R3, R0, R6 ;  /* 0x0000000003007224 */ /* 0x000fe200078e0206 */
[----:B------:R-:W-:Y:S04]  /*0510*/  BAR.SYNC.DEFER_BLOCKING 0x0 ;  /* 0x0000000000007b1d */ /* 0x000fe80000010000 */
[----:B------:R-:W-:-:S13]  /*0520*/  ISETP.GT.U32.AND P2, PT, R7, R0, PT ;  /* 0x000000000700720c */ /* 0x000fda0003f44070 */
[----:B------:R-:W-:Y:S02]  /*0530*/  @!P2 IMAD.IADD R0, R0, 0x1, -R7 ;  /* 0x000000010000a824 */ /* 0x000fe400078e0a07 */
[----:B------:R-:W-:Y:S01]  /*0540*/  @!P2 VIADD R3, R3, 0x1 ;  /* 0x000000010303a836 */ /* 0x000fe20000000000 */
[----:B------:R-:W-:Y:S02]  /*0550*/  ISETP.NE.AND P2, PT, R4, RZ, PT ;  /* 0x000000ff0400720c */ /* 0x000fe40003f45270 */
[----:B------:R-:W-:Y:S02]  /*0560*/  ISETP.GE.U32.AND P0, PT, R0, R7, PT ;  /* 0x000000070000720c */ /* 0x000fe40003f06070 */
[----:B------:R-:W-:-:S04]  /*0570*/  LOP3.LUT R0, R5, R4, RZ, 0x3c, !PT ;  /* 0x0000000405007212 */ /* 0x000fc800078e3cff */
[----:B------:R-:W-:Y:S01]  /*0580*/  ISETP.GE.AND P3, PT, R0, RZ, PT ;  /* 0x000000ff0000720c */ /* 0x000fe20003f66270 */
[----:B------:R-:W-:-:S06]  /*0590*/  VIADD R0, R62, 0xff ;  /* 0x000000ff3e007836 */ /* 0x000fcc0000000000 */
[----:B------:R-:W-:-:S04]  /*05a0*/  @P0 VIADD R3, R3, 0x1 ;  /* 0x0000000103030836 */ /* 0x000fc80000000000 */
[----:B------:R-:W-:Y:S01]  /*05b0*/  IMAD.MOV.U32 R2, RZ, RZ, R3 ;  /* 0x000000ffff027224 */ /* 0x000fe200078e0003 */
[----:B------:R-:W-:-:S03]  /*05c0*/  SHF.R.S32.HI R3, RZ, 0x1f, R0 ;  /* 0x0000001fff037819 */ /* 0x000fc60000011400 */
[----:B------:R-:W-:Y:S01]  /*05d0*/  @!P3 IMAD.MOV R2, RZ, RZ, -R2 ;  /* 0x000000ffff02b224 */ /* 0x000fe200078e0a02 */
[----:B------:R-:W-:Y:S02]  /*05e0*/  @!P2 LOP3.LUT R2, RZ, R4, RZ, 0x33, !PT ;  /* 0x00000004ff02a212 */ /* 0x000fe400078e33ff */
[----:B------:R-:W-:-:S03]  /*05f0*/  LEA.HI R3, R3, R0, RZ, 0x8 ;  /* 0x0000000003037211 */ /* 0x000fc600078f40ff */
[----:B------:R-:W-:Y:S02]  /*0600*/  IMAD.SHL.U32 R6, R2, 0x8, RZ ;  /* 0x0000000802067824 */ /* 0x000fe400078e00ff */
[----:B------:R-:W-:-:S03]  /*0610*/  IMAD.MOV R2, RZ, RZ, -R2 ;  /* 0x000000ffff027224 */ /* 0x000fc600078e0a02 */
[----:B------:R-:W-:Y:S01]  /*0620*/  LEA.HI.SX32 R3, R3, -R6, 0x18 ;  /* 0x8000000603037211 */ /* 0x000fe200078fc2ff */
[----:B------:R-:W-:-:S03]  /*0630*/  IMAD R8, R4, R2, R5 ;  /* 0x0000000204087224 */ /* 0x000fc600078e0205 */
[----:B------:R-:W-:-:S04]  /*0640*/  VIMNMX R11, PT, PT, R3, 0x8, PT ;  /* 0x00000008030b7848 */ /* 0x000fc80003fe0100 */
[-C--:B------:R-:W-:Y:S02]  /*0650*/  IABS R7, R11.reuse ;  /* 0x0000000b00077213 */ /* 0x080fe40000000000 */
[----:B------:R-:W-:Y:S02]  /*0660*/  IABS R4, R11 ;  /* 0x0000000b00047213 */ /* 0x000fe40000000000 */
[----:B------:R-:W1:Y:S08]  /*0670*/  I2F.RP R0, R7 ;  /* 0x0000000700007306 */ /* 0x000e700000209400 */
[----:B-1----:R-:W1:Y:S02]  /*0680*/  MUFU.RCP R0, R0 ;  /* 0x0000000000007308 */ /* 0x002e640000001000 */
[----:B-1----:R-:W-:-:S06]  /*0690*/  VIADD R3, R0, 0xffffffe ;  /* 0x0ffffffe00037836 */ /* 0x002fcc0000000000 */
[----:B------:R-:W1:Y:S02]  /*06a0*/  F2I.FTZ.U32.TRUNC.NTZ R3, R3 ;  /* 0x0000000300037305 */ /* 0x000e64000021f000 */
[----:B-1----:R-:W-:-:S04]  /*06b0*/  IMAD.MOV R9, RZ, RZ, -R3 ;  /* 0x000000ffff097224 */ /* 0x002fc800078e0a03 */
[----:B------:R-:W-:Y:S01]  /*06c0*/  IMAD.MOV.U32 R2, RZ, RZ, R9 ;  /* 0x000000ffff027224 */ /* 0x000fe200078e0009 */
[----:B------:R-:W-:-:S03]  /*06d0*/  IABS R9, R8 ;  /* 0x0000000800097213 */ /* 0x000fc60000000000 */
[----:B------:R-:W-:Y:S02]  /*06e0*/  IMAD R5, R2, R7, RZ ;  /* 0x0000000702057224 */ /* 0x000fe400078e02ff */
[----:B------:R-:W-:-:S04]  /*06f0*/  IMAD.MOV.U32 R2, RZ, RZ, RZ ;  /* 0x000000ffff027224 */ /* 0x000fc800078e00ff */
[----:B------:R-:W-:-:S04]  /*0700*/  IMAD.HI.U32 R2, R3, R5, R2 ;  /* 0x0000000503027227 */ /* 0x000fc800078e0002 */
[----:B------:R-:W-:Y:S01]  /*0710*/  IMAD.MOV R3, RZ, RZ, -R4 ;  /* 0x000000ffff037224 */ /* 0x000fe200078e0a04 */
[----:B------:R-:W-:Y:S01]  /*0720*/  IABS R4, R62 ;  /* 0x0000003e00047213 */ /* 0x000fe20000000000 */
[----:B------:R-:W-:-:S04]  /*0730*/  IMAD.HI.U32 R0, R2, R9, RZ ;  /* 0x0000000902007227 */ /* 0x000fc800078e00ff */
[----:B------:R-:W-:Y:S02]  /*0740*/  IMAD R2, R0, R3, R9 ;  /* 0x0000000300027224 */ /* 0x000fe400078e0209 */
[----:B------:R-:W-:-:S03]  /*0750*/  IMAD.MOV.U32 R9, RZ, RZ, R4 ;  /* 0x000000ffff097224 */ /* 0x000fc600078e0004 */
[----:B------:R-:W-:Y:S01]  /*0760*/  ISETP.GT.U32.AND P2, PT, R7, R2, PT ;  /* 0x000000020700720c */ /* 0x000fe20003f44070 */
[----:B------:R-:W1:-:S12]  /*0770*/  I2F.RP R3, R9 ;  /* 0x0000000900037306 */ /* 0x000e580000209400 */
[----:B------:R-:W-:Y:S02]  /*0780*/  @!P2 IMAD.IADD R2, R2, 0x1, -R7 ;  /* 0x000000010202a824 */ /* 0x000fe400078e0a07 */
[----:B------:R-:W-:Y:S01]  /*0790*/  @!P2 VIADD R0, R0, 0x1 ;  /* 0x000000010000a836 */ /* 0x000fe20000000000 */
[----:B-1----:R-:W1:Y:S01]  /*07a0*/  MUFU.RCP R3, R3 ;  /* 0x0000000300037308 */ /* 0x002e620000001000 */
[----:B------:R-:W-:Y:S02]  /*07b0*/  ISETP.NE.AND P2, PT, R11, RZ, PT ;  /* 0x000000ff0b00720c */ /* 0x000fe40003f45270 */
[----:B------:R-:W-:Y:S02]  /*07c0*/  ISETP.GE.U32.AND P0, PT, R2, R7, PT ;  /* 0x000000070200720c */ /* 0x000fe40003f06070 */
[----:B------:R-:W-:-:S04]  /*07d0*/  LOP3.LUT R2, R8, R11, RZ, 0x3c, !PT ;  /* 0x0000000b08027212 */ /* 0x000fc800078e3cff */
[----:B------:R-:W-:-:S07]  /*07e0*/  ISETP.GE.AND P3, PT, R2, RZ, PT ;  /* 0x000000ff0200720c */ /* 0x000fce0003f66270 */
[----:B------:R-:W-:Y:S02]  /*07f0*/  @P0 VIADD R0, R0, 0x1 ;  /* 0x0000000100000836 */ /* 0x000fe40000000000 */
[----:B-1----:R-:W-:-:S04]  /*0800*/  VIADD R4, R3, 0xffffffe ;  /* 0x0ffffffe03047836 */ /* 0x002fc80000000000 */
[----:B------:R1:W2:Y:S01]  /*0810*/  F2I.FTZ.U32.TRUNC.NTZ R5, R4 ;  /* 0x0000000400057305 */ /* 0x0002a2000021f000 */
[----:B------:R-:W-:Y:S01]  /*0820*/  @!P3 IMAD.MOV R0, RZ, RZ, -R0 ;  /* 0x000000ffff00b224 */ /* 0x000fe200078e0a00 */
[----:B------:R-:W-:-:S05]  /*0830*/  @!P2 LOP3.LUT R0, RZ, R11, RZ, 0x33, !PT ;  /* 0x0000000bff00a212 */ /* 0x000fca00078e33ff */
[----:B------:R-:W-:Y:S02]  /*0840*/  IMAD.MOV R2, RZ, RZ, -R0 ;  /* 0x000000ffff027224 */ /* 0x000fe400078e0a00 */
[----:B-1----:R-:W-:Y:S02]  /*0850*/  IMAD.MOV.U32 R4, RZ, RZ, RZ ;  /* 0x000000ffff047224 */ /* 0x002fe400078e00ff */
[----:B------:R-:W-:Y:S02]  /*0860*/  IMAD R2, R11, R2, R8 ;  /* 0x000000020b027224 */ /* 0x000fe400078e0208 */
[----:B--2---:R-:W-:Y:S02]  /*0870*/  IMAD.MOV R7, RZ, RZ, -R5 ;  /* 0x000000ffff077224 */ /* 0x004fe400078e0a05 */
[----:B------:R-:W-:Y:S02]  /*0880*/  IMAD.IADD R3, R6, 0x1, R2 ;  /* 0x0000000106037824 */ /* 0x000fe400078e0202 */
[----:B------:R-:W-:Y:S01]  /*0890*/  IMAD.MOV.U32 R6, RZ, RZ, R7 ;  /* 0x000000ffff067224 */ /* 0x000fe200078e0007 */
[----:B------:R-:W-:Y:S01]  /*08a0*/  LOP3.LUT R7, R39, 0x4, RZ, 0xc0, !PT ;  /* 0x0000000427077812 */ /* 0x000fe200078ec0ff */
[----:B------:R-:W-:-:S02]  /*08b0*/  IMAD R2, R3, 0x100, R38 ;  /* 0x0000010003027824 */ /* 0x000fc400078e0226 */
[----:B------:R-:W-:Y:S01]  /*08c0*/  IMAD R3, R6, R9, RZ ;  /* 0x0000000906037224 */ /* 0x000fe200078e02ff */
[----:B------:R-:W-:Y:S02]  /*08d0*/  R2UR UR13, R7 ;  /* 0x00000000070d72ca */ /* 0x000fe400000e0000 */
[----:B------:R-:W-:Y:S01]  /*08e0*/  IABS R6, R2 ;  /* 0x0000000200067213 */ /* 0x000fe20000000000 */
[----:B------:R-:W-:Y:S01]  /*08f0*/  IMAD.HI.U32 R4, R5, R3, R4 ;  /* 0x0000000305047227 */ /* 0x000fe200078e0004 */
[----:B------:R-:W-:Y:S01]  /*0900*/  ISETP.GE.AND P3, PT, R2, RZ, PT ;  /* 0x000000ff0200720c */ /* 0x000fe20003f66270 */
[----:B------:R-:W1:Y:S04]  /*0910*/  LDS R3, [UR9] ;  /* 0x00000009ff037984 */ /* 0x000e680008000800 */
[----:B------:R-:W-:-:S04]  /*0920*/  IMAD.HI.U32 R4, R4, R6, RZ ;  /* 0x0000000604047227 */ /* 0x000fc800078e00ff */
[----:B------:R-:W-:-:S04]  /*0930*/  IMAD.MOV R4, RZ, RZ, -R4 ;  /* 0x000000ffff047224 */ /* 0x000fc800078e0a04 */
[C---:B------:R-:W-:Y:S02]  /*0940*/  IMAD R6, R9.reuse, R4, R6 ;  /* 0x0000000409067224 */ /* 0x040fe400078e0206 */
[----:B------:R-:W2:Y:S03]  /*0950*/  LDC.64 R4, c[0x0][0x3a0] ;  /* 0x0000e800ff047b82 */ /* 0x000ea60000000a00 */
[----:B------:R-:W-:-:S13]  /*0960*/  ISETP.GT.U32.AND P0, PT, R9, R6, PT ;  /* 0x000000060900720c */ /* 0x000fda0003f04070 */
[----:B------:R-:W-:Y:S01]  /*0970*/  @!P0 IMAD.IADD R6, R6, 0x1, -R9 ;  /* 0x0000000106068824 */ /* 0x000fe200078e0a09 */
[----:B------:R-:W-:-:S04]  /*0980*/  ISETP.NE.AND P0, PT, R62, RZ, PT ;  /* 0x000000ff3e00720c */ /* 0x000fc80003f05270 */
[----:B------:R-:W-:Y:S01]  /*0990*/  ISETP.GT.U32.AND P2, PT, R9, R6, PT ;  /* 0x000000060900720c */ /* 0x000fe20003f44070 */
[C---:B--2---:R-:W-:Y:S01]  /*09a0*/  VIADD R7, R4.reuse, 0xfffffffd ;  /* 0xfffffffd04077836 */ /* 0x044fe20000000000 */
[----:B-1----:R-:W-:Y:S01]  /*09b0*/  R2UR UR8, R3 ;  /* 0x00000000030872ca */ /* 0x002fe200000e0000 */
[----:B------:R-:W-:Y:S02]  /*09c0*/  IMAD.SHL.U32 R3, R39, 0x200000, RZ ;  /* 0x0020000027037824 */ /* 0x000fe400078e00ff */
[C---:B------:R-:W-:Y:S01]  /*09d0*/  VIADD R8, R4.reuse, 0xffffffec ;  /* 0xffffffec04087836 */ /* 0x040fe20000000000 */
[----:B------:R-:W-:Y:S01]  /*09e0*/  ISETP.GE.U32.AND P5, PT, R7, 0x7fffffde, PT ;  /* 0x7fffffde0700780c */ /* 0x000fe20003fa6070 */
[C---:B------:R-:W-:Y:S01]  /*09f0*/  VIADD R7, R4.reuse, 0xffffffe8 ;  /* 0xffffffe804077836 */ /* 0x040fe20000000000 */
[----:B------:R-:W-:Y:S01]  /*0a00*/  LOP3.LUT R3, R3, 0x600000, RZ, 0xc0, !PT ;  /* 0x0060000003037812 */ /* 0x000fe200078ec0ff */
[----:B------:R-:W-:Y:S01]  /*0a10*/  VIADD R10, R4, 0xffffffea ;  /* 0xffffffea040a7836 */ /* 0x000fe20000000000 */
[----:B------:R-:W-:-:S03]  /*0a20*/  ISETP.GE.U32.AND P4, PT, R8, 0x7fffffcd, PT ;  /* 0x7fffffcd0800780c */ /* 0x000fc60003f86070 */
[----:B------:R-:W-:Y:S02]  /*0a30*/  @!P2 IMAD.IADD R6, R6, 0x1, -R9 ;  /* 0x000000010606a824 */ /* 0x000fe400078e0a09 */
[C---:B------:R-:W-:Y:S02]  /*0a40*/  VIADD R9, R4.reuse, 0xffffffee ;  /* 0xffffffee04097836 */ /* 0x040fe40000000000 */
[----:B------:R-:W-:Y:S02]  /*0a50*/  IMAD.MOV.U32 R18, RZ, RZ, R6 ;  /* 0x000000ffff127224 */ /* 0x000fe400078e0006 */
[----:B------:R-:W-:Y:S02]  /*0a60*/  VIADD R6, R3, UR8 ;  /* 0x0000000803067c36 */ /* 0x000fe40008000000 */
[----:B------:R-:W-:Y:S01]  /*0a70*/  @!P3 IMAD.MOV R18, RZ, RZ, -R18 ;  /* 0x000000ffff12b224 */ /* 0x000fe200078e0a12 */
[----:B------:R-:W-:Y:S01]  /*0a80*/  ISETP.GE.U32.AND P3, PT, R9, 0x7fffffcf, PT ;  /* 0x7fffffcf0900780c */ /* 0x000fe20003f66070 */
[----:B------:R-:W-:Y:S01]  /*0a90*/  VIADD R8, R4, 0xffffffef ;  /* 0xffffffef04087836 */ /* 0x000fe20000000000 */
[----:B------:R-:W-:Y:S01]  /*0aa0*/  R2UR UR10, R6 ;  /* 0x00000000060a72ca */ /* 0x000fe200000e0000 */
[C---:B------:R-:W-:Y:S01]  /*0ab0*/  VIADD R6, R4.reuse, 0xffffffed ;  /* 0xffffffed04067836 */ /* 0x040fe20000000000 */
[----:B------:R-:W-:Y:S01]  /*0ac0*/  @!P0 LOP3.LUT R18, RZ, R62, RZ, 0x33, !PT ;  /* 0x0000003eff128212 */ /* 0x000fe200078e33ff */
[C---:B------:R-:W-:Y:S01]  /*0ad0*/  VIADD R9, R4.reuse, 0xffffffeb ;  /* 0xffffffeb04097836 */ /* 0x040fe20000000000 */
[----:B------:R-:W-:Y:S01]  /*0ae0*/  ISETP.GE.U32.AND P0, PT, R7, 0x7fffffc9, PT ;  /* 0x7fffffc90700780c */ /* 0x000fe20003f06070 */
[----:B------:R-:W-:Y:S01]  /*0af0*/  VIADD R11, R4, 0xffffffe4 ;  /* 0xffffffe4040b7836 */ /* 0x000fe20000000000 */
[----:B------:R-:W-:Y:S01]  /*0b00*/  ISETP.GE.U32.AND P6, PT, R6, 0x7fffffce, PT ;  /* 0x7fffffce0600780c */ /* 0x000fe20003fc6070 */
[C---:B------:R-:W-:Y:S01]  /*0b10*/  VIADD R6, R4.reuse, 0xffffffe9 ;  /* 0xffffffe904067836 */ /* 0x040fe20000000000 */
[----:B------:R-:W-:Y:S01]  /*0b20*/  SEL R7, RZ, 0x1, P4 ;  /* 0x00000001ff077807 */ /* 0x000fe20002000000 */
[----:B------:R-:W-:Y:S01]  /*0b30*/  VIADD R12, R4, 0xffffffe1 ;  /* 0xffffffe1040c7836 */ /* 0x000fe20000000000 */
[----:B------:R-:W-:Y:S01]  /*0b40*/  BAR.SYNC.DEFER_BLOCKING 0x0 ;  /* 0x0000000000007b1d */ /* 0x000fe20000010000 */
[----:B------:R-:W-:Y:S01]  /*0b50*/  ISETP.GE.U32.AND P2, PT, R8, 0x7fffffd0, PT ;  /* 0x7fffffd00800780c */ /* 0x000fe20003f46070 */
[----:B------:R-:W-:Y:S01]  /*0b60*/  VIADD R35, R4, 0xffffffe0 ;  /* 0xffffffe004237836 */ /* 0x000fe20000000000 */
[----:B------:R-:W-:Y:S01]  /*0b70*/  ISETP.GE.U32.AND P4, PT, R6, 0x7fffffca, PT ;  /* 0x7fffffca0600780c */ /* 0x000fe20003f86070 */
[C---:B------:R-:W-:Y:S01]  /*0b80*/  VIADD R16, R4.reuse, 0xffffffe3 ;  /* 0xffffffe304107836 */ /* 0x040fe20000000000 */
[----:B------:R-:W-:Y:S01]  /*0b90*/  SEL R6, RZ, 0x4, P3 ;  /* 0x00000004ff067807 */ /* 0x000fe20001800000 */
[C---:B------:R-:W-:Y:S01]  /*0ba0*/  VIADD R17, R4.reuse, 0xffffffe2 ;  /* 0xffffffe204117836 */ /* 0x040fe20000000000 */
[----:B------:R-:W-:Y:S01]  /*0bb0*/  ISETP.GE.U32.AND P3, PT, R9, 0x7fffffcc, PT ;  /* 0x7fffffcc0900780c */ /* 0x000fe20003f66070 */
[C---:B------:R-:W-:Y:S01]  /*0bc0*/  VIADD R9, R4.reuse, 0xffffffe5 ;  /* 0xffffffe504097836 */ /* 0x040fe20000000000 */
[----:B------:R-:W-:Y:S01]  /*0bd0*/  SEL R8, RZ, 0x1fffe, P6 ;  /* 0x0001fffeff087807 */ /* 0x000fe20003000000 */
[----:B------:R-:W-:Y:S01]  /*0be0*/  VIADD R19, R4, 0xffffffe6 ;  /* 0xffffffe604137836 */ /* 0x000fe20000000000 */
[----:B------:R-:W-:Y:S01]  /*0bf0*/  ISETP.GE.U32.AND P6, PT, R10, 0x7fffffcb, PT ;  /* 0x7fffffcb0a00780c */ /* 0x000fe20003fc6070 */
[----:B------:R-:W-:Y:S01]  /*0c00*/  IMAD R37, R18, R5, RZ ;  /* 0x0000000512257224 */ /* 0x000fe200078e02ff */
[----:B------:R-:W-:Y:S01]  /*0c10*/  SEL R10, RZ, 0x1, P0 ;  /* 0x00000001ff0a7807 */ /* 0x000fe20000000000 */
[----:B------:R-:W-:Y:S01]  /*0c20*/  IMAD.IADD R8, R7, 0x1, R8 ;  /* 0x0000000107087824 */ /* 0x000fe200078e0208 */
[----:B------:R-:W-:-:S02]  /*0c30*/  ISETP.GE.U32.AND P0, PT, R11, 0x7fffffc5, PT ;  /* 0x7fffffc50b00780c */ /* 0x000fc40003f06070 */
[----:B------:R-:W-:Y:S02]  /*0c40*/  SEL R11, RZ, 0x1fffe, P4 ;  /* 0x0001fffeff0b7807 */ /* 0x000fe40002000000 */
[----:B------:R-:W-:Y:S02]  /*0c50*/  ISETP.GE.U32.AND P4, PT, R9, 0x7fffffc6, PT ;  /* 0x7fffffc60900780c */ /* 0x000fe40003f86070 */
[----:B------:R-:W-:Y:S01]  /*0c60*/  SEL R9, RZ, 0x4, P6 ;  /* 0x00000004ff097807 */ /* 0x000fe20003000000 */
[----:B------:R-:W-:Y:S01]  /*0c70*/  IMAD.IADD R11, R10, 0x1, R11 ;  /* 0x000000010a0b7824 */ /* 0x000fe200078e020b */
[----:B------:R-:W-:Y:S02]  /*0c80*/  ISETP.GE.U32.AND P6, PT, R12, 0x7fffffc2, PT ;  /* 0x7fffffc20c00780c */ /* 0x000fe40003fc6070 */
[----:B------:R-:W-:Y:S02]  /*0c90*/  SEL R12, RZ, 0x1, P0 ;  /* 0x00000001ff0c7807 */ /* 0x000fe40000000000 */
[----:B------:R-:W-:-:S02]  /*0ca0*/  ISETP.GE.U32.AND P0, PT, R35, 0x7fffffc1, PT ;  /* 0x7fffffc12300780c */ /* 0x000fc40003f06070 */
[----:B------:R-:W-:Y:S02]  /*0cb0*/  SEL R15, RZ, 0x1fffe, P6 ;  /* 0x0001fffeff0f7807 */ /* 0x000fe40003000000 */
[----:B------:R-:W-:Y:S02]  /*0cc0*/  SEL R14, RZ, 0x1, P0 ;  /* 0x00000001ff0e7807 */ /* 0x000fe40000000000 */
[----:B------:R-:W-:Y:S02]  /*0cd0*/  ISETP.GE.U32.AND P6, PT, R16, 0x7fffffc4, PT ;  /* 0x7fffffc41000780c */ /* 0x000fe40003fc6070 */
[----:B------:R-:W-:Y:S01]  /*0ce0*/  SEL R13, RZ, 0x1fffe, P4 ;  /* 0x0001fffeff0d7807 */ /* 0x000fe20002000000 */
[----:B------:R-:W-:Y:S01]  /*0cf0*/  IMAD.IADD R16, R14, 0x1, R15 ;  /* 0x000000010e107824 */ /* 0x000fe200078e020f */
[----:B------:R-:W-:Y:S01]  /*0d00*/  ISETP.GE.U32.AND P4, PT, R17, 0x7fffffc3, PT ;  /* 0x7fffffc31100780c */ /* 0x000fe20003f86070 */
[----:B------:R-:W-:Y:S01]  /*0d10*/  VIADD R17, R4, 0xffffffe7 ;  /* 0xffffffe704117836 */ /* 0x000fe20000000000 */
[----:B------:R-:W-:Y:S01]  /*0d20*/  SEL R15, RZ, 0x7fff8, P6 ;  /* 0x0007fff8ff0f7807 */ /* 0x000fe20003000000 */
[----:B------:R-:W-:Y:S01]  /*0d30*/  IMAD.IADD R7, R12, 0x1, R13 ;  /* 0x000000010c077824 */ /* 0x000fe200078e020d */
[----:B------:R-:W-:-:S02]  /*0d40*/  SEL R14, RZ, 0x4, P4 ;  /* 0x00000004ff0e7807 */ /* 0x000fc40002000000 */
[----:B------:R-:W-:Y:S02]  /*0d50*/  LOP3.LUT R16, R16, 0x3, RZ, 0xc0, !PT ;  /* 0x0000000310107812 */ /* 0x000fe400078ec0ff */
[----:B------:R-:W-:Y:S02]  /*0d60*/  SEL R10, RZ, 0x7fff8, P3 ;  /* 0x0007fff8ff0a7807 */ /* 0x000fe40001800000 */
[----:B------:R-:W-:Y:S02]  /*0d70*/  LOP3.LUT R11, R11, 0x3, RZ, 0xc0, !PT ;  /* 0x000000030b0b7812 */ /* 0x000fe400078ec0ff */
[----:B------:R-:W-:Y:S02]  /*0d80*/  ISETP.GE.U32.AND P4, PT, R19, 0x7fffffc7, PT ;  /* 0x7fffffc71300780c */ /* 0x000fe40003f86070 */
[----:B------:R-:W-:Y:S02]  /*0d90*/  ISETP.GE.U32.AND P6, PT, R17, 0x7fffffc8, PT ;  /* 0x7fffffc81100780c */ /* 0x000fe40003fc6070 */
[----:B------:R-:W-:-:S02]  /*0da0*/  IADD3 R15, PT, PT, R16, R15, R14 ;  /* 0x0000000f100f7210 */ /* 0x000fc40007ffe00e */
[----:B------:R-:W-:Y:S02]  /*0db0*/  LOP3.LUT R14, R7, 0x3, RZ, 0xc0, !PT ;  /* 0x00000003070e7812 */ /* 0x000fe400078ec0ff */
[----:B------:R-:W-:Y:S02]  /*0dc0*/  SEL R7, RZ, 0x7fff8, P2 ;  /* 0x0007fff8ff077807 */ /* 0x000fe40001000000 */
[----:B------:R-:W-:Y:S02]  /*0dd0*/  LOP3.LUT R8, R8, 0x3, RZ, 0xc0, !PT ;  /* 0x0000000308087812 */ /* 0x000fe400078ec0ff */
[----:B------:R-:W-:Y:S02]  /*0de0*/  IADD3 R9, PT, PT, R11, R10, R9 ;  /* 0x0000000a0b097210 */ /* 0x000fe40007ffe009 */
[----:B------:R-:W-:Y:S02]  /*0df0*/  SEL R12, RZ, 0x4, P4 ;  /* 0x00000004ff0c7807 */ /* 0x000fe40002000000 */
[----:B------:R-:W-:-:S02]  /*0e00*/  SEL R13, RZ, 0x7fff8, P6 ;  /* 0x0007fff8ff0d7807 */ /* 0x000fc40003000000 */
[----:B------:R-:W-:Y:S01]  /*0e10*/  IADD3 R6, PT, PT, R8, R7, R6 ;  /* 0x0000000708067210 */ /* 0x000fe20007ffe006 */
[----:B------:R-:W-:Y:S01]  /*0e20*/  IMAD.SHL.U32 R7, R9, 0x100, RZ ;  /* 0x0000010009077824 */ /* 0x000fe200078e00ff */
[----:B------:R-:W-:Y:S01]  /*0e30*/  IADD3 R12, PT, PT, R14, R13, R12 ;  /* 0x0000000d0e0c7210 */ /* 0x000fe20007ffe00c */
[C---:B------:R-:W-:Y:S01]  /*0e40*/  VIADD R9, R4.reuse, 0xfffffff0 ;  /* 0xfffffff004097836 */ /* 0x040fe20000000000 */
[----:B------:R-:W-:Y:S01]  /*0e50*/  LOP3.LUT R15, R15, 0xf, RZ, 0xc0, !PT ;  /* 0x0000000f0f0f7812 */ /* 0x000fe200078ec0ff */
[----:B------:R-:W-:Y:S01]  /*0e60*/  VIADD R8, R4, 0xfffffffb ;  /* 0xfffffffb04087836 */ /* 0x000fe20000000000 */
[----:B------:R-:W-:Y:S02]  /*0e70*/  LOP3.LUT R7, R7, 0xf00, RZ, 0xe2, !PT ;  /* 0x00000f0007077812 */ /* 0x000fe400078ee2ff */
[----:B------:R-:W-:Y:S01]  /*0e80*/  ISETP.GE.U32.AND P4, PT, R9, 0x7fffffd1, PT ;  /* 0x7fffffd10900780c */ /* 0x000fe20003f86070 */
[----:B------:R-:W-:Y:S01]  /*0e90*/  IMAD R12, R12, 0x10, R15 ;  /* 0x000000100c0c7824 */ /* 0x000fe200078e020f */
[----:B------:R-:W-:Y:S01]  /*0ea0*/  ISETP.GE.U32.AND P2, PT, R8, 0x7fffffdc, PT ;  /* 0x7fffffdc0800780c */ /* 0x000fe20003f46070 */
[----:B------:R-:W-:Y:S01]  /*0eb0*/  IMAD R6, R6, 0x1000, R7 ;  /* 0x0000100006067824 */ /* 0x000fe200078e0207 */
[----:B------:R-:W-:-:S02]  /*0ec0*/  ISETP.NE.U32.AND P3, PT, R38, RZ, PT ;  /* 0x000000ff2600720c */ /* 0x000fc40003f65070 */
[----:B------:R-:W-:Y:S02]  /*0ed0*/  LOP3.LUT R7, R12, 0xff, RZ, 0xc0, !PT ;  /* 0x000000ff0c077812 */ /* 0x000fe400078ec0ff */
[----:B------:R-:W-:-:S03]  /*0ee0*/  PRMT R5, RZ, 0x7610, R5 ;  /* 0x00007610ff057816 */ /* 0x000fc60000000005 */
[----:B------:R-:W-:Y:S01]  /*0ef0*/  IMAD.IADD R6, R6, 0x1, R7 ;  /* 0x0000000106067824 */ /* 0x000fe200078e0207 */
[----:B----4-:R-:W-:Y:S06]  /*0f00*/  @P1 BRA `(.L_x_5) ;  /* 0x0000000000181947 */ /* 0x010fec0003800000 */
[----:B------:R-:W-:Y:S01]  /*0f10*/  ELECT P6, URZ, PT ;  /* 0x0000000000ff782f */ /* 0x000fe200038c0000 */
[----:B------:R-:W-:Y:S01]  /*0f20*/  IMAD.MOV.U32 R7, RZ, RZ, 0x1 ;  /* 0x00000001ff077424 */ /* 0x000fe200078e00ff */
[----:B------:R-:W-:Y:S01]  /*0f30*/  UMOV UR5, 0x40 ;  /* 0x0000004000057882 */ /* 0x000fe20000000000 */
[----:B------:R-:W-:Y:S01]  /*0f40*/  UVIRTCOUNT.DEALLOC.SMPOOL 0x80 ;  /* 0x000000800000784c */ /* 0x000fe20000000000 */
[----:B------:R-:W-:-:S09]  /*0f50*/  ULEA UR5, UR4, UR5, 0x18 ;  /* 0x0000000504057291 */ /* 0x000fd2000f8ec0ff */
[----:B------:R1:W-:Y:S03]  /*0f60*/  @P6 STS.U8 [UR5], R7 ;  /* 0x00000007ff006988 */ /* 0x0003e60008000005 */
.L_x_5:
[----:B------:R-:W-:Y:S01]  /*0f70*/  ULEA UR10, UR13, UR10, 0x3 ;  /* 0x0000000a0d0a7291 */ /* 0x000fe2000f8e18ff */
[----:B------:R-:W-:Y:S01]  /*0f80*/  IMAD.SHL.U32 R36, R37, 0x2, RZ ;  /* 0x0000000225247824 */ /* 0x000fe200078e00ff */
[----:B------:R-:W-:Y:S01]  /*0f90*/  VOTEU.ALL UP0, P3 ;  /* 0x0000000000ff7886 */ /* 0x000fe20001800000 */
[----:B------:R-:W-:Y:S01]  /*0fa0*/  UIADD3 UR11, UPT, UPT, UR9, 0x1000, URZ ;  /* 0x00001000090b7890 */ /* 0x000fe2000fffe0ff */
[----:B------:R-:W-:Y:S01]  /*0fb0*/  IMAD.SHL.U32 R33, R72, 0x2, RZ ;  /* 0x0000000248217824 */ /* 0x000fe200078e00ff */
[----:B------:R-:W-:Y:S01]  /*0fc0*/  VOTEU.ALL UP1, P3 ;  /* 0x0000000000ff7886 */ /* 0x000fe20001820000 */
[----:B------:R-:W-:Y:S01]  /*0fd0*/  IADD3 R47, P6, PT, R36, UR16, RZ ;  /* 0x00000010242f7c10 */ /* 0x000fe2000ffde0ff */
[----:B------:R-:W-:Y:S01]  /*0fe0*/  IMAD R9, R72, 0x1e, RZ ;  /* 0x0000001e48097824 */ /* 0x000fe200078e02ff */
[----:B------:R-:W-:-:S04]  /*0ff0*/  @!UP0 UIADD3 UR4, UPT, UPT, -UR7, 0x100000, URZ ;  /* 0x0010000007048890 */ /* 0x000fc8000fffe1ff */
[----:B------:R-:W-:Y:S02]  /*1000*/  @!UP0 USHF.L.U32 UR5, UR4, 0xb, URZ ;  /* 0x0000000b04058899 */ /* 0x000fe400080006ff */
[----:B------:R-:W-:Y:S01]  /*1010*/  @!UP0 USHF.L.U32 UR4, UR4, 0x1, URZ ;  /* 0x0000000104048899 */ /* 0x000fe200080006ff */
[----:B------:R-:W-:Y:S01]  /*1020*/  STTM.x32 tmem[UR10], RZ ;  /* 0x000000ff000079ed */ /* 0x000fe200082c000a */
[----:B------:R-:W2:Y:S02]  /*1030*/  FENCE.VIEW.ASYNC.T ;  /* 0x00000000000073c6 */ /* 0x000ea40000000200 */
[----:B--2---:R-:W-:Y:S01]  /*1040*/  BAR.SYNC.DEFER_BLOCKING 0x0 ;  /* 0x0000000000007b1d */ /* 0x004fe20000010000 */
[----:B-1----:R-:W-:Y:S01]  /*1050*/  LEA.HI.X.SX32 R7, R37, UR17, 0x1, P6 ;  /* 0x0000001125077c11 */ /* 0x002fe2000b0f0eff */
[C---:B------:R-:W-:Y:S01]  /*1060*/  IMAD R13, R72.reuse, 0xf, RZ ;  /* 0x0000000f480d7824 */ /* 0x040fe200078e02ff */
[----:B------:R-:W-:Y:S01]  /*1070*/  LEA R10, P6, R72, R47, 0x2 ;  /* 0x0000002f480a7211 */ /* 0x000fe200078c10ff */
[----:B------:R-:W-:-:S03]  /*1080*/  VIADD R8, R4, 0xfffffff7 ;  /* 0xfffffff704087836 */ /* 0x000fc60000000000 */
[----:B------:R-:W-:Y:S02]  /*1090*/  LEA.HI.X.SX32 R11, R33, R7, 0x1, P6 ;  /* 0x00000007210b7211 */ /* 0x000fe400030f0eff */
[----:B------:R-:W-:Y:S01]  /*10a0*/  IADD3 R20, P6, PT, R9, R47, RZ ;  /* 0x0000002f09147210 */ /* 0x000fe20007fde0ff */
[----:B------:R-:W1:Y:S02]  /*10b0*/  FENCE.VIEW.ASYNC.S ;  /* 0x00000000000073c6 */ /* 0x000e640000000000 */
[----:B-1----:R1:W2:Y:S02]  /*10c0*/  @!UP1 SYNCS.EXCH.64 URZ, [UR11], UR4 ;  /* 0x000000040bff95b2 */ /* 0x0022a40008000100 */
[----:B--2---:R-:W-:Y:S01]  /*10d0*/  BAR.SYNC.DEFER_BLOCKING 0x0 ;  /* 0x0000000000007b1d */ /* 0x004fe20000010000 */
[----:B------:R-:W-:Y:S01]  /*10e0*/  LOP3.LUT R6, R6, 0xffff, RZ, 0xc0, !PT ;  /* 0x0000ffff06067812 */ /* 0x000fe200078ec0ff */
[----:B------:R-:W-:Y:S01]  /*10f0*/  IMAD.SHL.U32 R32, R72, 0x4, RZ ;  /* 0x0000000448207824 */ /* 0x000fe200078e00ff */
[----:B------:R-:W-:-:S02]  /*1100*/  LEA.HI.X.SX32 R21, R13, R7, 0x1, P6 ;  /* 0x000000070d157211 */ /* 0x000fc400030f0eff */
[----:B------:R-:W-:Y:S02]  /*1110*/  PRMT R18, RZ, 0x7610, R18 ;  /* 0x00007610ff127816 */ /* 0x000fe40000000012 */
[C---:B------:R-:W-:Y:S01]  /*1120*/  LEA R16, P6, R72.reuse, R47, 0x3 ;  /* 0x0000002f48107211 */ /* 0x040fe200078c18ff */
[----:B------:R-:W-:Y:S01]  /*1130*/  IMAD.SHL.U32 R31, R72, 0x8, RZ ;  /* 0x00000008481f7824 */ /* 0x000fe200078e00ff */
[----:B------:R-:W-:Y:S02]  /*1140*/  PRMT R14, RZ, 0x7610, R14 ;  /* 0x00007610ff0e7816 */ /* 0x000fe4000000000e */
[----:B------:R-:W-:Y:S01]  /*1150*/  LEA.HI.X.SX32 R17, R32, R7, 0x1, P6 ;  /* 0x0000000720117211 */ /* 0x000fe200030f0eff */
[C---:B------:R-:W-:Y:S01]  /*1160*/  IMAD.SHL.U32 R15, R72.reuse, 0x10, RZ ;  /* 0x00000010480f7824 */ /* 0x040fe200078e00ff */
[----:B------:R-:W-:Y:S01]  /*1170*/  PRMT R13, RZ, 0x7610, R13 ;  /* 0x00007610ff0d7816 */ /* 0x000fe2000000000d */
[C---:B------:R-:W-:Y:S01]  /*1180*/  IMAD R22, R72.reuse, 0x22, RZ ;  /* 0x0000002248167824 */ /* 0x040fe200078e02ff */
[----:B------:R-:W-:Y:S01]  /*1190*/  PRMT R12, RZ, 0x7610, R12 ;  /* 0x00007610ff0c7816 */ /* 0x000fe2000000000c */
[----:B------:R-:W-:-:S02]  /*11a0*/  IMAD R30, R72, 0x9, RZ ;  /* 0x00000009481e7824 */ /* 0x000fc400078e02ff */
[C---:B------:R-:W-:Y:S02]  /*11b0*/  IMAD R24, R72.reuse, 0x24, RZ ;  /* 0x0000002448187824 */ /* 0x040fe400078e02ff */
[C---:B------:R-:W-:Y:S01]  /*11c0*/  IMAD R19, R72.reuse, 0x13, RZ ;  /* 0x0000001348137824 */ /* 0x040fe200078e02ff */
[----:B------:R-:W-:Y:S01]  /*11d0*/  PRMT R40, RZ, 0x7610, R40 ;  /* 0x00007610ff287816 */ /* 0x000fe20000000028 */
[C---:B------:R-:W-:Y:S02]  /*11e0*/  IMAD R29, R72.reuse, 0xa, RZ ;  /* 0x0000000a481d7824 */ /* 0x040fe400078e02ff */
[----:B------:R-:W-:Y:S01]  /*11f0*/  IMAD R28, R72, 0x5, RZ ;  /* 0x00000005481c7824 */ /* 0x000fe200078e02ff */
[----:B------:R2:W3:Y:S01]  /*1200*/  @!P5 LDG.E.U16 R5, desc[UR22][R10.64] ;  /* 0x000000160a05d981 */ /* 0x0004e2000c1e1500 */
[----:B------:R-:W-:Y:S02]  /*1210*/  ISETP.GE.U32.AND P5, PT, R8, 0x7fffffd8, PT ;  /* 0x7fffffd80800780c */ /* 0x000fe40003fa6070 */
[----:B------:R-:W-:Y:S01]  /*1220*/  PRMT R41, RZ, 0x7610, R41 ;  /* 0x00007610ff297816 */ /* 0x000fe20000000029 */
[----:B------:R4:W5:Y:S01]  /*1230*/  @!P4 LDG.E.U16 R18, desc[UR22][R20.64] ;  /* 0x000000161412c981 */ /* 0x000962000c1e1500 */
[----:B------:R-:W-:-:S02]  /*1240*/  SHF.R.U32.HI R8, RZ, 0xf, R6 ;  /* 0x0000000fff087819 */ /* 0x000fc40000011606 */
[----:B------:R-:W-:Y:S01]  /*1250*/  PRMT R42, RZ, 0x7610, R42 ;  /* 0x00007610ff2a7816 */ /* 0x000fe2000000002a */
[----:B------:R0:W3:Y:S01]  /*1260*/  @!P2 LDG.E.U16 R14, desc[UR22][R16.64] ;  /* 0x00000016100ea981 */ /* 0x0000e2000c1e1500 */
[----:B------:R-:W-:Y:S01]  /*1270*/  LOP3.LUT P4, RZ, R8, 0x1, RZ, 0xc0, !PT ;  /* 0x0000000108ff7812 */ /* 0x000fe2000788c0ff */
[C---:B------:R-:W-:Y:S01]  /*1280*/  IMAD R27, R72.reuse, 0xb, RZ ;  /* 0x0000000b481b7824 */ /* 0x040fe200078e02ff */
[C---:B--2---:R-:W-:Y:S02]  /*1290*/  LEA R10, P6, R72.reuse, R47, 0x4 ;  /* 0x0000002f480a7211 */ /* 0x044fe400078c20ff */
[----:B------:R-:W-:Y:S02]  /*12a0*/  PRMT R43, RZ, 0x7610, R43 ;  /* 0x00007610ff2b7816 */ /* 0x000fe4000000002b */
[----:B------:R-:W-:Y:S01]  /*12b0*/  PRMT R44, RZ, 0x7610, R44 ;  /* 0x00007610ff2c7816 */ /* 0x000fe2000000002c */
[----:B------:R-:W-:Y:S01]  /*12c0*/  IMAD R26, R72, 0x2e, RZ ;  /* 0x0000002e481a7824 */ /* 0x000fe200078e02ff */
[----:B------:R-:W-:-:S02]  /*12d0*/  SHF.R.U32.HI R8, RZ, 0xe, R6 ;  /* 0x0000000eff087819 */ /* 0x000fc40000011606 */
[----:B------:R-:W-:Y:S02]  /*12e0*/  PRMT R45, RZ, 0x7610, R45 ;  /* 0x00007610ff2d7816 */ /* 0x000fe4000000002d */
[----:B------:R-:W-:Y:S02]  /*12f0*/  PRMT R48, RZ, 0x7610, R48 ;  /* 0x00007610ff307816 */ /* 0x000fe40000000030 */
[----:B------:R-:W-:Y:S02]  /*1300*/  PRMT R50, RZ, 0x7610, R50 ;  /* 0x00007610ff327816 */ /* 0x000fe40000000032 */
[----:B------:R-:W-:Y:S01]  /*1310*/  PRMT R46, RZ, 0x7610, R46 ;  /* 0x00007610ff2e7816 */ /* 0x000fe2000000002e */
[----:B------:R-:W-:Y:S01]  /*1320*/  IMAD R56, R72, 0x30, RZ ;  /* 0x0000003048387824 */ /* 0x000fe200078e02ff */
[----:B------:R-:W-:Y:S02]  /*1330*/  LEA.HI.X.SX32 R11, R31, R7, 0x1, P6 ;  /* 0x000000071f0b7211 */ /* 0x000fe400030f0eff */
[----:B------:R-:W-:-:S02]  /*1340*/  PRMT R49, RZ, 0x7610, R49 ;  /* 0x00007610ff317816 */ /* 0x000fc40000000031 */
[----:B------:R-:W-:Y:S01]  /*1350*/  PRMT R51, RZ, 0x7610, R51 ;  /* 0x00007610ff337816 */ /* 0x000fe20000000033 */
[----:B------:R2:W3:Y:S01]  /*1360*/  @!P5 LDG.E.U16 R13, desc[UR22][R10.64] ;  /* 0x000000160a0dd981 */ /* 0x0004e2000c1e1500 */
[C---:B----4-:R-:W-:Y:S02]  /*1370*/  LEA R20, P6, R72.reuse, R47, 0x5 ;  /* 0x0000002f48147211 */ /* 0x050fe400078c28ff */
[----:B------:R-:W-:Y:S01]  /*1380*/  PRMT R52, RZ, 0x7610, R52 ;  /* 0x00007610ff347816 */ /* 0x000fe20000000034 */
[----:B------:R-:W-:Y:S01]  /*1390*/  IMAD R64, R72, 0x36, RZ ;  /* 0x0000003648407824 */ /* 0x000fe200078e02ff */
[----:B------:R-:W-:Y:S01]  /*13a0*/  LOP3.LUT P2, RZ, R8, 0x1, RZ, 0xc0, !PT ;  /* 0x0000000108ff7812 */ /* 0x000fe2000784c0ff */
[----:B------:R-:W-:Y:S01]  /*13b0*/  VIADD R8, R4, 0xfffffff6 ;  /* 0xfffffff604087836 */ /* 0x000fe20000000000 */
[----:B------:R-:W-:Y:S01]  /*13c0*/  LEA.HI.X.SX32 R21, R15, R7, 0x1, P6 ;  /* 0x000000070f157211 */ /* 0x000fe200030f0eff */
[----:B------:R-:W-:Y:S01]  /*13d0*/  IMAD R15, R72, 0x11, RZ ;  /* 0x00000011480f7824 */ /* 0x000fe200078e02ff */
[----:B------:R-:W-:-:S02]  /*13e0*/  IADD3 R22, P6, PT, R22, R47, RZ ;  /* 0x0000002f16167210 */ /* 0x000fc40007fde0ff */
[----:B------:R-:W-:Y:S01]  /*13f0*/  PRMT R53, RZ, 0x7610, R53 ;  /* 0x00007610ff357816 */ /* 0x000fe20000000035 */
[----:B0-----:R-:W-:Y:S01]  /*1400*/  VIADD R17, R4, 0xfffffffa ;  /* 0xfffffffa04117836 */ /* 0x001fe20000000000 */
[----:B------:R-:W-:Y:S01]  /*1410*/  ISETP.GE.U32.AND P5, PT, R8, 0x7fffffd7, PT ;  /* 0x7fffffd70800780c */ /* 0x000fe20003fa6070 */
[----:B------:R-:W-:Y:S01]  /*1420*/  IMAD R8, R72, 0x12, RZ ;  /* 0x0000001248087824 */ /* 0x000fe200078e02ff */
[----:B------:R-:W-:Y:S01]  /*1430*/  LEA.HI.X.SX32 R23, R15, R7, 0x1, P6 ;  /* 0x000000070f177211 */ /* 0x000fe200030f0eff */
[----:B------:R0:W4:Y:S01]  /*1440*/  @P4 LDG.E.U16 R12, desc[UR22][R20.64] ;  /* 0x00000016140c4981 */ /* 0x000122000c1e1500 */
[----:B------:R-:W-:Y:S02]  /*1450*/  SHF.R.U32.HI R16, RZ, 0xd, R6 ;  /* 0x0000000dff107819 */ /* 0x000fe40000011606 */
[----:B------:R-:W-:Y:S02]  /*1460*/  PRMT R58, RZ, 0x7610, R58 ;  /* 0x00007610ff3a7816 */ /* 0x000fe4000000003a */
[----:B------:R-:W-:-:S02]  /*1470*/  PRMT R59, RZ, 0x7610, R59 ;  /* 0x00007610ff3b7816 */ /* 0x000fc4000000003b */
[----:B------:R-:W-:Y:S01]  /*1480*/  PRMT R62, RZ, 0x7610, R62 ;  /* 0x00007610ff3e7816 */ /* 0x000fe2000000003e */
[----:B------:R-:W-:Y:S01]  /*1490*/  IMAD R67, R72, 0x1f, RZ ;  /* 0x0000001f48437824 */ /* 0x000fe200078e02ff */
[----:B------:R-:W-:Y:S02]  /*14a0*/  PRMT R15, RZ, 0x7610, R15 ;  /* 0x00007610ff0f7816 */ /* 0x000fe4000000000f */
[----:B------:R-:W-:Y:S01]  /*14b0*/  SHF.R.U32.HI R66, RZ, 0x5, R34 ;  /* 0x00000005ff427819 */ /* 0x000fe20000011622 */
[----:B------:R-:W-:Y:S01]  /*14c0*/  IMAD.SHL.U32 R0, R0, 0x20, RZ ;  /* 0x0000002000007824 */ /* 0x000fe200078e00ff */
[----:B--2---:R-:W-:Y:S01]  /*14d0*/  IADD3 R10, P6, PT, R8, R47, RZ ;  /* 0x0000002f080a7210 */ /* 0x004fe20007fde0ff */
[----:B-1----:R-:W1:Y:S01]  /*14e0*/  LDCU UR4, c[0x0][0x3b0] ;  /* 0x00007600ff0477ac */ /* 0x002e620008000800 */
[----:B------:R-:W-:Y:S01]  /*14f0*/  LOP3.LUT P4, RZ, R16, 0x1, RZ, 0xc0, !PT ;  /* 0x0000000110ff7812 */ /* 0x000fe2000788c0ff */
[----:B------:R2:W4:Y:S01]  /*1500*/  @P2 LDG.E.U16 R15, desc[UR22][R22.64] ;  /* 0x00000016160f2981 */ /* 0x000522000c1e1500 */
[----:B------:R-:W-:-:S02]  /*1510*/  PRMT R16, RZ, 0x7610, R16 ;  /* 0x00007610ff107816 */ /* 0x000fc40000000010 */
[----:B------:R-:W-:Y:S02]  /*1520*/  LEA.HI.X.SX32 R11, R30, R7, 0x1, P6 ;  /* 0x000000071e0b7211 */ /* 0x000fe400030f0eff */
[----:B------:R-:W-:Y:S02]  /*1530*/  ISETP.GE.U32.AND P2, PT, R17, 0x7fffffdb, PT ;  /* 0x7fffffdb1100780c */ /* 0x000fe40003f46070 */
[----:B------:R-:W-:Y:S01]  /*1540*/  SHF.R.U32.HI R17, RZ, 0xc, R6 ;  /* 0x0000000cff117819 */ /* 0x000fe20000011606 */
[----:B------:R1:W3:Y:S01]  /*1550*/  @!P5 LDG.E.U16 R16, desc[UR22][R10.64] ;  /* 0x000000160a10d981 */ /* 0x0002e2000c1e1500 */
[----:B0-----:R-:W-:Y:S01]  /*1560*/  IADD3 R20, P6, PT, R24, R47, RZ ;  /* 0x0000002f18147210 */ /* 0x001fe20007fde0ff */
[----:B------:R-:W-:Y:S01]  /*1570*/  IMAD R24, R72, 0x26, RZ ;  /* 0x0000002648187824 */ /* 0x000fe200078e02ff */
[----:B------:R-:W-:Y:S02]  /*1580*/  LOP3.LUT P5, RZ, R17, 0x1, RZ, 0xc0, !PT ;  /* 0x0000000111ff7812 */ /* 0x000fe400078ac0ff */
[----:B------:R-:W-:-:S02]  /*1590*/  PRMT R17, RZ, 0x7610, R17 ;  /* 0x00007610ff117816 */ /* 0x000fc40000000011 */
[----:B------:R-:W-:Y:S01]  /*15a0*/  LEA.HI.X.SX32 R21, R8, R7, 0x1, P6 ;  /* 0x0000000708157211 */ /* 0x000fe200030f0eff */
[----:B------:R-:W-:Y:S01]  /*15b0*/  VIADD R8, R4, 0xfffffff5 ;  /* 0xfffffff504087836 */ /* 0x000fe20000000000 */
[----:B--2---:R-:W-:-:S03]  /*15c0*/  IADD3 R22, P6, PT, R24, R47, RZ ;  /* 0x0000002f18167210 */ /* 0x004fc60007fde0ff */
[----:B------:R0:W2:Y:S01]  /*15d0*/  @P4 LDG.E.U16 R17, desc[UR22][R20.64] ;  /* 0x0000001614114981 */ /* 0x0000a2000c1e1500 */
[----:B------:R-:W-:Y:S02]  /*15e0*/  LEA.HI.X.SX32 R23, R19, R7, 0x1, P6 ;  /* 0x0000000713177211 */ /* 0x000fe400030f0eff */
[----:B------:R-:W-:Y:S02]  /*15f0*/  ISETP.GE.U32.AND P4, PT, R8, 0x7fffffd6, PT ;  /* 0x7fffffd60800780c */ /* 0x000fe40003f86070 */
[----:B------:R-:W-:Y:S01]  /*1600*/  SHF.R.U32.HI R8, RZ, 0xb, R6 ;  /* 0x0000000bff087819 */ /* 0x000fe20000011606 */
[----:B------:R0:W2:Y:S01]  /*1610*/  @P5 LDG.E.U16 R40, desc[UR22][R22.64] ;  /* 0x0000001616285981 */ /* 0x0000a2000c1e1500 */
[----:B-1----:R-:W-:Y:S02]  /*1620*/  IADD3 R10, P6, PT, R29, R47, RZ ;  /* 0x0000002f1d0a7210 */ /* 0x002fe40007fde0ff */
[----:B------:R-:W-:Y:S01]  /*1630*/  LOP3.LUT P5, RZ, R8, 0x1, RZ, 0xc0, !PT ;  /* 0x0000000108ff7812 */ /* 0x000fe200078ac0ff */
[----:B------:R-:W-:Y:S01]  /*1640*/  IMAD R8, R72, 0x14, RZ ;  /* 0x0000001448087824 */ /* 0x000fe200078e02ff */
[----:B------:R-:W-:Y:S01]  /*1650*/  PRMT R19, RZ, 0x7610, R19 ;  /* 0x00007610ff137816 */ /* 0x000fe20000000013 */
[----:B0-----:R-:W-:Y:S01]  /*1660*/  VIADD R21, R4, 0xfffffff4 ;  /* 0xfffffff404157836 */ /* 0x001fe20000000000 */
[----:B------:R-:W-:Y:S01]  /*1670*/  LEA.HI.X.SX32 R11, R28, R7, 0x1, P6 ;  /* 0x000000071c0b7211 */ /* 0x000fe200030f0eff */
[----:B------:R-:W-:Y:S01]  /*1680*/  IMAD R24, R72, 0x28, RZ ;  /* 0x0000002848187824 */ /* 0x000fe200078e02ff */
[----:B------:R-:W-:-:S03]  /*1690*/  IADD3 R20, P6, PT, R8, R47, RZ ;  /* 0x0000002f08147210 */ /* 0x000fc60007fde0ff */
[----:B------:R0:W2:Y:S01]  /*16a0*/  @!P2 LDG.E.U16 R19, desc[UR22][R10.64] ;  /* 0x000000160a13a981 */ /* 0x0000a2000c1e1500 */
[----:B------:R-:W-:Y:S02]  /*16b0*/  ISETP.GE.U32.AND P2, PT, R21, 0x7fffffd5, PT ;  /* 0x7fffffd51500780c */ /* 0x000fe40003f46070 */
[----:B------:R-:W-:Y:S02]  /*16c0*/  LEA.HI.X.SX32 R21, R29, R7, 0x1, P6 ;  /* 0x000000071d157211 */ /* 0x000fe400030f0eff */
[----:B------:R-:W-:Y:S02]  /*16d0*/  IADD3 R22, P6, PT, R24, R47, RZ ;  /* 0x0000002f18167210 */ /* 0x000fe40007fde0ff */
[--C-:B------:R-:W-:Y:S01]  /*16e0*/  SHF.R.U32.HI R24, RZ, 0xa, R6.reuse ;  /* 0x0000000aff187819 */ /* 0x100fe20000011606 */
[----:B------:R1:W2:Y:S03]  /*16f0*/  @!P4 LDG.E.U16 R41, desc[UR22][R20.64] ;  /* 0x000000161429c981 */ /* 0x0002a6000c1e1500 */
[----:B------:R-:W-:Y:S01]  /*1700*/  LOP3.LUT P4, RZ, R24, 0x1, RZ, 0xc0, !PT ;  /* 0x0000000118ff7812 */ /* 0x000fe2000788c0ff */
[----:B------:R-:W-:Y:S01]  /*1710*/  IMAD R24, R72, 0x2a, RZ ;  /* 0x0000002a48187824 */ /* 0x000fe200078e02ff */
[----:B------:R-:W-:Y:S01]  /*1720*/  LEA.HI.X.SX32 R23, R8, R7, 0x1, P6 ;  /* 0x0000000708177211 */ /* 0x000fe200030f0eff */
[C---:B0-----:R-:W-:Y:S01]  /*1730*/  IMAD R11, R72.reuse, 0x15, RZ ;  /* 0x00000015480b7824 */ /* 0x041fe200078e02ff */
[----:B------:R-:W-:Y:S01]  /*1740*/  SHF.R.U32.HI R10, RZ, 0x9, R6 ;  /* 0x00000009ff0a7819 */ /* 0x000fe20000011606 */
[----:B------:R-:W-:Y:S01]  /*1750*/  IMAD R8, R72, 0x16, RZ ;  /* 0x0000001648087824 */ /* 0x000fe200078e02ff */
[----:B------:R-:W-:Y:S01]  /*1760*/  IADD3 R24, P6, PT, R24, R47, RZ ;  /* 0x0000002f18187210 */ /* 0x000fe20007fde0ff */
[----:B------:R0:W2:Y:S01]  /*1770*/  @P5 LDG.E.U16 R42, desc[UR22][R22.64] ;  /* 0x00000016162a5981 */ /* 0x0000a2000c1e1500 */
[----:B------:R-:W-:-:S02]  /*1780*/  LOP3.LUT P5, RZ, R10, 0x1, RZ, 0xc0, !PT ;  /* 0x000000010aff7812 */ /* 0x000fc400078ac0ff */
[----:B------:R-:W-:Y:S01]  /*1790*/  LEA.HI.X.SX32 R25, R11, R7, 0x1, P6 ;  /* 0x000000070b197211 */ /* 0x000fe200030f0eff */
[----:B-1----:R-:W-:Y:S01]  /*17a0*/  IMAD R20, R72, 0x2c, RZ ;  /* 0x0000002c48147824 */ /* 0x002fe200078e02ff */
[----:B------:R-:W-:Y:S02]  /*17b0*/  IADD3 R10, P6, PT, R8, R47, RZ ;  /* 0x0000002f080a7210 */ /* 0x000fe40007fde0ff */
[----:B------:R-:W-:Y:S01]  /*17c0*/  SHF.R.U32.HI R21, RZ, 0x8, R6 ;  /* 0x00000008ff157819 */ /* 0x000fe20000011606 */
[----:B------:R1:W2:Y:S01]  /*17d0*/  @P4 LDG.E.U16 R43, desc[UR22][R24.64] ;  /* 0x00000016182b4981 */ /* 0x0002a2000c1e1500 */
[----:B------:R-:W-:Y:S01]  /*17e0*/  LEA.HI.X.SX32 R11, R27, R7, 0x1, P6 ;  /* 0x000000071b0b7211 */ /* 0x000fe200030f0eff */
[----:B0-----:R-:W-:Y:S01]  /*17f0*/  VIADD R22, R4, 0xfffffffc ;  /* 0xfffffffc04167836 */ /* 0x001fe20000000000 */
[----:B------:R-:W-:Y:S02]  /*1800*/  IADD3 R20, P6, PT, R20, R47, RZ ;  /* 0x0000002f14147210 */ /* 0x000fe40007fde0ff */
[----:B------:R-:W-:Y:S01]  /*1810*/  LOP3.LUT P4, RZ, R21, 0x1, RZ, 0xc0, !PT ;  /* 0x0000000115ff7812 */ /* 0x000fe2000788c0ff */
[----:B------:R0:W2:Y:S01]  /*1820*/  @!P2 LDG.E.U16 R44, desc[UR22][R10.64] ;  /* 0x000000160a2ca981 */ /* 0x0000a2000c1e1500 */
[----:B------:R-:W-:Y:S01]  /*1830*/  LEA.HI.X.SX32 R21, R8, R7, 0x1, P6 ;  /* 0x0000000708157211 */ /* 0x000fe200030f0eff */
[----:B------:R-:W-:Y:S01]  /*1840*/  IMAD R23, R72, 0x17, RZ ;  /* 0x0000001748177824 */ /* 0x000fe200078e02ff */
[----:B------:R-:W-:Y:S01]  /*1850*/  ISETP.GE.U32.AND P2, PT, R22, 0x7fffffdd, PT ;  /* 0x7fffffdd1600780c */ /* 0x000fe20003f46070 */
[----:B------:R-:W-:Y:S01]  /*1860*/  VIADD R8, R4, 0xfffffff9 ;  /* 0xfffffff904087836 */ /* 0x000fe20000000000 */
[----:B------:R-:W-:Y:S01]  /*1870*/  IADD3 R22, P6, PT, R26, R47, RZ ;  /* 0x0000002f1a167210 */ /* 0x000fe20007fde0ff */
[C---:B------:R-:W-:Y:S01]  /*1880*/  IMAD R26, R72.reuse, 0x6, RZ ;  /* 0x00000006481a7824 */ /* 0x040fe200078e02ff */
[----:B------:R0:W2:Y:S01]  /*1890*/  @P5 LDG.E.U16 R45, desc[UR22][R20.64] ;  /* 0x00000016142d5981 */ /* 0x0000a2000c1e1500 */
[----:B-1----:R-:W-:Y:S01]  /*18a0*/  IMAD R25, R72, 0x3, RZ ;  /* 0x0000000348197824 */ /* 0x002fe200078e02ff */
[----:B------:R-:W-:-:S02]  /*18b0*/  LEA.HI.X.SX32 R23, R23, R7, 0x1, P6 ;  /* 0x0000000717177211 */ /* 0x000fc400030f0eff */
[----:B------:R-:W-:Y:S01]  /*18c0*/  ISETP.GE.U32.AND P5, PT, R8, 0x7fffffda, PT ;  /* 0x7fffffda0800780c */ /* 0x000fe20003fa6070 */
[----:B------:R-:W-:Y:S01]  /*18d0*/  VIADD R8, R4, 0xfffffff3 ;  /* 0xfffffff304087836 */ /* 0x000fe20000000000 */
[----:B0-----:R-:W-:Y:S01]  /*18e0*/  IADD3 R10, P6, PT, R26, R47, RZ ;  /* 0x0000002f1a0a7210 */ /* 0x001fe20007fde0ff */
[----:B------:R0:W2:Y:S01]  /*18f0*/  @P4 LDG.E.U16 R48, desc[UR22][R22.64] ;  /* 0x0000001616304981 */ /* 0x0000a2000c1e1500 */
[----:B------:R-:W-:Y:S02]  /*1900*/  IMAD R24, R72, 0xc, RZ ;  /* 0x0000000c48187824 */ /* 0x000fe400078e02ff */
[----:B------:R-:W-:Y:S02]  /*1910*/  LEA.HI.X.SX32 R11, R25, R7, 0x1, P6 ;  /* 0x00000007190b7211 */ /* 0x000fe400030f0eff */
[----:B------:R-:W-:Y:S02]  /*1920*/  ISETP.GE.U32.AND P4, PT, R8, 0x7fffffd4, PT ;  /* 0x7fffffd40800780c */ /* 0x000fe40003f86070 */
[----:B------:R-:W-:Y:S01]  /*1930*/  SHF.R.U32.HI R8, RZ, 0x7, R6 ;  /* 0x00000007ff087819 */ /* 0x000fe20000011606 */
[----:B------:R1:W2:Y:S01]  /*1940*/  @!P2 LDG.E.U16 R50, desc[UR22][R10.64] ;  /* 0x000000160a32a981 */ /* 0x0002a2000c1e1500 */
[----:B------:R-:W-:-:S02]  /*1950*/  IADD3 R20, P6, PT, R24, R47, RZ ;  /* 0x0000002f18147210 */ /* 0x000fc40007fde0ff */
[----:B------:R-:W-:Y:S01]  /*1960*/  LOP3.LUT P2, RZ, R8, 0x1, RZ, 0xc0, !PT ;  /* 0x0000000108ff7812 */ /* 0x000fe2000784c0ff */
[----:B------:R-:W-:Y:S01]  /*1970*/  IMAD R8, R72, 0x18, RZ ;  /* 0x0000001848087824 */ /* 0x000fe200078e02ff */
[----:B------:R-:W-:Y:S01]  /*1980*/  LEA.HI.X.SX32 R21, R26, R7, 0x1, P6 ;  /* 0x000000071a157211 */ /* 0x000fe200030f0eff */
[----:B0-----:R-:W-:-:S03]  /*1990*/  VIADD R22, R4, 0xfffffff2 ;  /* 0xfffffff204167836 */ /* 0x001fc60000000000 */
[----:B------:R-:W-:Y:S01]  /*19a0*/  IADD3 R54, P6, PT, R8, R47, RZ ;  /* 0x0000002f08367210 */ /* 0x000fe20007fde0ff */
[----:B------:R0:W2:Y:S01]  /*19b0*/  @!P5 LDG.E.U16 R46, desc[UR22][R20.64] ;  /* 0x00000016142ed981 */ /* 0x0000a2000c1e1500 */
[----:B-1----:R-:W-:Y:S02]  /*19c0*/  SHF.R.U32.HI R10, RZ, 0x6, R6 ;  /* 0x00000006ff0a7819 */ /* 0x002fe40000011606 */
[----:B------:R-:W-:Y:S02]  /*19d0*/  LEA.HI.X.SX32 R55, R24, R7, 0x1, P6 ;  /* 0x0000000718377211 */ /* 0x000fe400030f0eff */
[----:B------:R-:W-:Y:S01]  /*19e0*/  ISETP.GE.U32.AND P5, PT, R22, 0x7fffffd3, PT ;  /* 0x7fffffd31600780c */ /* 0x000fe20003fa6070 */
[----:B------:R-:W-:Y:S01]  /*19f0*/  IMAD R22, R72, 0x32, RZ ;  /* 0x0000003248167824 */ /* 0x000fe200078e02ff */
[----:B------:R-:W-:Y:S01]  /*1a00*/  IADD3 R56, P6, PT, R56, R47, RZ ;  /* 0x0000002f38387210 */ /* 0x000fe20007fde0ff */
[----:B------:R-:W2:Y:S01]  /*1a10*/  @!P4 LDG.E.U16 R49, desc[UR22][R54.64] ;  /* 0x000000163631c981 */ /* 0x000ea2000c1e1500 */
[----:B------:R-:W-:Y:S01]  /*1a20*/  LOP3.LUT P4, RZ, R10, 0x1, RZ, 0xc0, !PT ;  /* 0x000000010aff7812 */ /* 0x000fe2000788c0ff */
[----:B------:R-:W-:Y:S01]  /*1a30*/  IMAD R11, R72, 0x19, RZ ;  /* 0x00000019480b7824 */ /* 0x000fe200078e02ff */
[----:B------:R-:W-:Y:S01]  /*1a40*/  LEA.HI.X.SX32 R57, R8, R7, 0x1, P6 ;  /* 0x0000000708397211 */ /* 0x000fe200030f0eff */
[----:B------:R-:W-:Y:S01]  /*1a50*/  IMAD R8, R72, 0x1a, RZ ;  /* 0x0000001a48087824 */ /* 0x000fe200078e02ff */
[----:B0-----:R-:W-:-:S02]  /*1a60*/  IADD3 R20, P6, PT, R22, R47, RZ ;  /* 0x0000002f16147210 */ /* 0x001fc40007fde0ff */
[--C-:B------:R-:W-:Y:S01]  /*1a70*/  SHF.R.U32.HI R10, RZ, 0x5, R6.reuse ;  /* 0x00000005ff0a7819 */ /* 0x100fe20000011606 */
[----:B------:R0:W2:Y:S01]  /*1a80*/  @P2 LDG.E.U16 R51, desc[UR22][R56.64] ;  /* 0x0000001638332981 */ /* 0x0000a2000c1e1500 */
[----:B------:R-:W-:Y:S01]  /*1a90*/  LEA.HI.X.SX32 R21, R11, R7, 0x1, P6 ;  /* 0x000000070b157211 */ /* 0x000fe200030f0eff */
[----:B------:R-:W-:Y:S01]  /*1aa0*/  IMAD R23, R72, 0xd, RZ ;  /* 0x0000000d48177824 */ /* 0x000fe200078e02ff */
[----:B------:R-:W-:Y:S02]  /*1ab0*/  LOP3.LUT P2, RZ, R10, 0x1, RZ, 0xc0, !PT ;  /* 0x000000010aff7812 */ /* 0x000fe4000784c0ff */
[----:B------:R-:W-:Y:S01]  /*1ac0*/  IADD3 R10, P6, PT, R8, R47, RZ ;  /* 0x0000002f080a7210 */ /* 0x000fe20007fde0ff */
[----:B------:R1:W5:Y:S01]  /*1ad0*/  @P4 LDG.E.U16 R52, desc[UR22][R20.64] ;  /* 0x0000001614344981 */ /* 0x000362000c1e1500 */
[----:B------:R-:W-:Y:S01]  /*1ae0*/  SHF.R.U32.HI R22, RZ, 0x4, R6 ;  /* 0x00000004ff167819 */ /* 0x000fe20000011606 */
[----:B0-----:R-:W-:Y:S01]  /*1af0*/  IMAD R56, R72, 0x34, RZ ;  /* 0x0000003448387824 */ /* 0x001fe200078e02ff */
[----:B------:R-:W-:-:S02]  /*1b00*/  PRMT R54, RZ, 0x7610, R54 ;  /* 0x00007610ff367816 */ /* 0x000fc40000000036 */
[----:B------:R-:W-:Y:S02]  /*1b10*/  LEA.HI.X.SX32 R11, R23, R7, 0x1, P6 ;  /* 0x00000007170b7211 */ /* 0x000fe400030f0eff */
[----:B------:R-:W-:Y:S01]  /*1b20*/  LOP3.LUT P4, RZ, R22, 0x1, RZ, 0xc0, !PT ;  /* 0x0000000116ff7812 */ /* 0x000fe2000788c0ff */
[----:B------:R-:W-:Y:S01]  /*1b30*/  VIADD R22, R4, 0xfffffff8 ;  /* 0xfffffff804167836 */ /* 0x000fe20000000000 */
[----:B------:R-:W-:Y:S01]  /*1b40*/  IADD3 R56, P6, PT, R56, R47, RZ ;  /* 0x0000002f38387210 */ /* 0x000fe20007fde0ff */
[----:B------:R0:W5:Y:S01]  /*1b50*/  @!P5 LDG.E.U16 R54, desc[UR22][R10.64] ;  /* 0x000000160a36d981 */ /* 0x000162000c1e1500 */
[----:B------:R-:W-:Y:S02]  /*1b60*/  IMAD R55, R72, 0x1b, RZ ;  /* 0x0000001b48377824 */ /* 0x000fe400078e02ff */
[----:B------:R-:W-:Y:S02]  /*1b70*/  LEA.HI.X.SX32 R57, R8, R7, 0x1, P6 ;  /* 0x0000000708397211 */ /* 0x000fe400030f0eff */
[----:B------:R-:W-:Y:S01]  /*1b80*/  ISETP.GE.U32.AND P6, PT, R22, 0x7fffffd9, PT ;  /* 0x7fffffd91600780c */ /* 0x000fe20003fc6070 */
[----:B------:R-:W-:Y:S01]  /*1b90*/  IMAD R22, R72, 0xe, RZ ;  /* 0x0000000e48167824 */ /* 0x000fe200078e02ff */
[----:B------:R-:W-:Y:S01]  /*1ba0*/  IADD3 R64, P5, PT, R64, R47, RZ ;  /* 0x0000002f40407210 */ /* 0x000fe20007fbe0ff */
[----:B------:R-:W-:Y:S01]  /*1bb0*/  VIADD R8, R4, 0xfffffff1 ;  /* 0xfffffff104087836 */ /* 0x000fe20000000000 */
[----:B------:R0:W5:Y:S01]  /*1bc0*/  @P2 LDG.E.U16 R53, desc[UR22][R56.64] ;  /* 0x0000001638352981 */ /* 0x000162000c1e1500 */
[----:B-1----:R-:W-:Y:S01]  /*1bd0*/  IMAD R21, R72, 0x7, RZ ;  /* 0x0000000748157824 */ /* 0x002fe200078e02ff */
[----:B------:R-:W-:-:S02]  /*1be0*/  LEA.HI.X.SX32 R65, R55, R7, 0x1, P5 ;  /* 0x0000000737417211 */ /* 0x000fc400028f0eff */
[----:B------:R-:W-:Y:S02]  /*1bf0*/  IADD3 R60, P5, PT, R22, R47, RZ ;  /* 0x0000002f163c7210 */ /* 0x000fe40007fbe0ff */
[----:B------:R-:W-:Y:S01]  /*1c00*/  ISETP.GE.U32.AND P2, PT, R8, 0x7fffffd2, PT ;  /* 0x7fffffd20800780c */ /* 0x000fe20003f46070 */
[C---:B------:R-:W-:Y:S01]  /*1c10*/  IMAD R8, R72.reuse, 0x1c, RZ ;  /* 0x0000001c48087824 */ /* 0x040fe200078e02ff */
[----:B0-----:R-:W-:Y:S01]  /*1c20*/  SHF.R.U32.HI R10, RZ, 0x3, R6 ;  /* 0x00000003ff0a7819 */ /* 0x001fe20000011606 */
[----:B------:R0:W5:Y:S01]  /*1c30*/  @P4 LDG.E.U16 R58, desc[UR22][R64.64] ;  /* 0x00000016403a4981 */ /* 0x000162000c1e1500 */
[----:B------:R-:W-:Y:S02]  /*1c40*/  PRMT R55, RZ, 0x7610, R55 ;  /* 0x00007610ff377816 */ /* 0x000fe40000000037 */
[----:B------:R-:W-:Y:S01]  /*1c50*/  LEA.HI.X.SX32 R61, R21, R7, 0x1, P5 ;  /* 0x00000007153d7211 */ /* 0x000fe200028f0eff */
[----:B------:R-:W-:Y:S01]  /*1c60*/  IMAD R56, R72, 0x38, RZ ;  /* 0x0000003848387824 */ /* 0x000fe200078e02ff */
[----:B------:R-:W-:-:S02]  /*1c70*/  LOP3.LUT P4, RZ, R10, 0x1, RZ, 0xc0, !PT ;  /* 0x000000010aff7812 */ /* 0x000fc4000788c0ff */
[----:B------:R-:W-:Y:S01]  /*1c80*/  SHF.R.U32.HI R11, RZ, 0x2, R6 ;  /* 0x00000002ff0b7819 */ /* 0x000fe20000011606 */
[----:B------:R1:W5:Y:S01]  /*1c90*/  @!P6 LDG.E.U16 R55, desc[UR22][R60.64] ;  /* 0x000000163c37e981 */ /* 0x000362000c1e1500 */
[----:B------:R-:W-:Y:S02]  /*1ca0*/  IADD3 R10, P5, PT, R8, R47, RZ ;  /* 0x0000002f080a7210 */ /* 0x000fe40007fbe0ff */
[----:B------:R-:W-:Y:S01]  /*1cb0*/  LOP3.LUT P6, RZ, R11, 0x1, RZ, 0xc0, !PT ;  /* 0x000000010bff7812 */ /* 0x000fe200078cc0ff */
[----:B------:R-:W-:Y:S01]  /*1cc0*/  VIADD R20, R4, 0xffffffff ;  /* 0xffffffff04147836 */ /* 0x000fe20000000000 */
[----:B------:R-:W-:Y:S01]  /*1cd0*/  LEA.HI.X.SX32 R11, R22, R7, 0x1, P5 ;  /* 0x00000007160b7211 */ /* 0x000fe200028f0eff */
[----:B0-----:R-:W-:Y:S01]  /*1ce0*/  IMAD R64, R72, 0x3a, RZ ;  /* 0x0000003a48407824 */ /* 0x001fe200078e02ff */
[----:B------:R-:W-:Y:S01]  /*1cf0*/  IADD3 R56, P5, PT, R56, R47, RZ ;  /* 0x0000002f38387210 */ /* 0x000fe20007fbe0ff */
[----:B------:R-:W-:Y:S02]  /*1d00*/  IMAD R65, R72, 0x1d, RZ ;  /* 0x0000001d48417824 */ /* 0x000fe400078e02ff */
[----:B------:R0:W5:Y:S01]  /*1d10*/  @!P2 LDG.E.U16 R59, desc[UR22][R10.64] ;  /* 0x000000160a3ba981 */ /* 0x000162000c1e1500 */
[----:B------:R-:W-:-:S02]  /*1d20*/  LEA.HI.X.SX32 R57, R8, R7, 0x1, P5 ;  /* 0x0000000708397211 */ /* 0x000fc400028f0eff */
[----:B------:R-:W-:Y:S02]  /*1d30*/  ISETP.GE.U32.AND P2, PT, R20, 0x7fffffe0, PT ;  /* 0x7fffffe01400780c */ /* 0x000fe40003f46070 */
[----:B------:R-:W-:Y:S02]  /*1d40*/  IADD3 R64, P5, PT, R64, R47, RZ ;  /* 0x0000002f40407210 */ /* 0x000fe40007fbe0ff */
[----:B-1----:R-:W-:Y:S01]  /*1d50*/  PRMT R60, RZ, 0x7610, R60 ;  /* 0x00007610ff3c7816 */ /* 0x002fe2000000003c */
[----:B0-----:R-:W-:Y:S01]  /*1d60*/  IMAD R10, R72, 0x3c, RZ ;  /* 0x0000003c480a7824 */ /* 0x001fe200078e02ff */
[----:B------:R-:W-:Y:S01]  /*1d70*/  SHF.R.U32.HI R6, RZ, 0x1, R6 ;  /* 0x00000001ff067819 */ /* 0x000fe20000011606 */
[----:B------:R-:W-:Y:S01]  /*1d80*/  VIADD R20, R4, 0xfffffffe ;  /* 0xfffffffe04147836 */ /* 0x000fe20000000000 */
[----:B------:R-:W-:Y:S02]  /*1d90*/  LEA.HI.X.SX32 R65, R65, R7, 0x1, P5 ;  /* 0x0000000741417211 */ /* 0x000fe400028f0eff */
[----:B------:R0:W5:Y:S01]  /*1da0*/  @P4 LDG.E.U16 R60, desc[UR22][R56.64] ;  /* 0x00000016383c4981 */ /* 0x000162000c1e1500 */
[----:B------:R-:W-:-:S02]  /*1db0*/  IADD3 R10, P5, PT, R10, R47, RZ ;  /* 0x0000002f0a0a7210 */ /* 0x000fc40007fbe0ff */
[----:B------:R-:W-:Y:S02]  /*1dc0*/  PRMT R61, RZ, 0x7610, R61 ;  /* 0x00007610ff3d7816 */ /* 0x000fe4000000003d */
[----:B------:R-:W-:Y:S01]  /*1dd0*/  LOP3.LUT P4, RZ, R6, 0x1, RZ, 0xc0, !PT ;  /* 0x0000000106ff7812 */ /* 0x000fe2000788c0ff */
[----:B------:R-:W-:Y:S01]  /*1de0*/  VIADD R6, R36, UR16 ;  /* 0x0000001024067c36 */ /* 0x000fe20008000000 */
[----:B------:R-:W-:Y:S01]  /*1df0*/  LEA.HI.X.SX32 R11, R9, R7, 0x1, P5 ;  /* 0x00000007090b7211 */ /* 0x000fe200028f0eff */
[----:B------:R-:W-:Y:S01]  /*1e00*/  IMAD R8, R72, 0x3e, RZ ;  /* 0x0000003e48087824 */ /* 0x000fe200078e02ff */
[----:B------:R-:W-:Y:S01]  /*1e10*/  ISETP.GE.U32.AND P5, PT, R20, 0x7fffffdf, PT ;  /* 0x7fffffdf1400780c */ /* 0x000fe20003fa6070 */
[----:B------:R1:W5:Y:S03]  /*1e20*/  @P6 LDG.E.U16 R61, desc[UR22][R64.64] ;  /* 0x00000016403d6981 */ /* 0x000366000c1e1500 */
[----:B------:R-:W-:Y:S01]  /*1e30*/  IADD3 R8, P6, PT, R8, R47, RZ ;  /* 0x0000002f08087210 */ /* 0x000fe20007fde0ff */
[----:B------:R-:W5:Y:S01]  /*1e40*/  @!P2 LDG.E.U16 R62, desc[UR22][R6.64] ;  /* 0x00000016063ea981 */ /* 0x000f62000c1e1500 */
[----:B0-----:R-:W-:-:S02]  /*1e50*/  PRMT R57, RZ, 0x7610, R57 ;  /* 0x00007610ff397816 */ /* 0x001fc40000000039 */
[----:B------:R-:W-:Y:S02]  /*1e60*/  PRMT R56, RZ, 0x7610, R56 ;  /* 0x00007610ff387816 */ /* 0x000fe40000000038 */
[----:B-1----:R-:W-:Y:S02]  /*1e70*/  IADD3 R64, P2, PT, R33, R47, RZ ;  /* 0x0000002f21407210 */ /* 0x002fe40007f5e0ff */
[----:B------:R-:W5:Y:S01]  /*1e80*/  @P4 LDG.E.U16 R57, desc[UR22][R10.64] ;  /* 0x000000160a394981 */ /* 0x000f62000c1e1500 */
[----:B------:R-:W-:Y:S02]  /*1e90*/  PRMT R47, RZ, 0x7610, R47 ;  /* 0x00007610ff2f7816 */ /* 0x000fe4000000002f */
[-C--:B------:R-:W-:Y:S02]  /*1ea0*/  LEA.HI.X.SX32 R9, R67, R7.reuse, 0x1, P6 ;  /* 0x0000000743097211 */ /* 0x080fe400030f0eff */
[----:B------:R-:W-:-:S03]  /*1eb0*/  LEA.HI.X.SX32 R65, R72, R7, 0x1, P2 ;  /* 0x0000000748417211 */ /* 0x000fc600010f0eff */
[----:B------:R0:W5:Y:S04]  /*1ec0*/  @!P0 LDG.E.U16 R56, desc[UR22][R8.64] ;  /* 0x0000001608388981 */ /* 0x000168000c1e1500 */
[----:B------:R1:W5:Y:S01]  /*1ed0*/  @!P5 LDG.E.U16 R47, desc[UR22][R64.64] ;  /* 0x00000016402fd981 */ /* 0x000362000c1e1500 */
[----:B------:R-:W-:-:S04]  /*1ee0*/  IABS R67, R63 ;  /* 0x0000003f00437213 */ /* 0x000fc80000000000 */
[----:B------:R-:W0:Y:S08]  /*1ef0*/  I2F.RP R20, R67 ;  /* 0x0000004300147306 */ /* 0x000e300000209400 */
[----:B0-----:R-:W0:Y:S01]  /*1f00*/  MUFU.RCP R20, R20 ;  /* 0x0000001400147308 */ /* 0x001e220000001000 */
[----:B------:R-:W-:Y:S01]  /*1f10*/  SGXT.U32 R9, R66, 0x3 ;  /* 0x000000034209781a */ /* 0x000fe20000000000 */
[----:B0-----:R-:W-:-:S06]  /*1f20*/  VIADD R6, R20, 0xffffffe ;  /* 0x0ffffffe14067836 */ /* 0x001fcc0000000000 */
[----:B------:R0:W0:Y:S01]  /*1f30*/  F2I.FTZ.U32.TRUNC.NTZ R7, R6 ;  /* 0x0000000600077305 */ /* 0x000022000021f000 */
[C---:B------:R-:W-:Y:S02]  /*1f40*/  LOP3.LUT R9, R0.reuse, R9, RZ, 0xfc, !PT ;  /* 0x0000000900097212 */ /* 0x040fe400078efcff */
[----:B-1----:R-:W-:Y:S02]  /*1f50*/  IADD3 R65, PT, PT, R0, 0x18, R39 ;  /* 0x0000001800417810 */ /* 0x002fe40007ffe027 */
[----:B------:R-:W-:Y:S01]  /*1f60*/  LOP3.LUT R69, R9, 0x8, RZ, 0xfc, !PT ;  /* 0x0000000809457812 */ /* 0x000fe200078efcff */
[----:B0-----:R-:W-:Y:S02]  /*1f70*/  IMAD.MOV.U32 R6, RZ, RZ, RZ ;  /* 0x000000ffff067224 */ /* 0x001fe400078e00ff */
[----:B------:R-:W-:-:S04]  /*1f80*/  IMAD.MOV R10, RZ, RZ, -R7 ;  /* 0x000000ffff0a7224 */ /* 0x000fc800078e0a07 */
[----:B------:R-:W-:Y:S01]  /*1f90*/  IMAD R11, R10, R67, RZ ;  /* 0x000000430a0b7224 */ /* 0x000fe200078e02ff */
[----:B------:R-:W-:Y:S02]  /*1fa0*/  LOP3.LUT R70, R9, 0x10, RZ, 0xfc, !PT ;  /* 0x0000001009467812 */ /* 0x000fe400078efcff */
[----:B------:R-:W-:Y:S01]  /*1fb0*/  IABS R20, R9 ;  /* 0x0000000900147213 */ /* 0x000fe20000000000 */
[----:B------:R-:W-:Y:S01]  /*1fc0*/  IMAD.HI.U32 R7, R7, R11, R6 ;  /* 0x0000000b07077227 */ /* 0x000fe200078e0006 */
[----:B------:R-:W-:Y:S02]  /*1fd0*/  IABS R68, R65 ;  /* 0x0000004100447213 */ /* 0x000fe40000000000 */
[----:B------:R-:W-:Y:S02]  /*1fe0*/  IABS R64, R69 ;  /* 0x0000004500407213 */ /* 0x000fe40000000000 */
[----:B------:R-:W-:Y:S01]  /*1ff0*/  IABS R66, R70 ;  /* 0x0000004600427213 */ /* 0x000fe20000000000 */
[----:B------:R-:W-:-:S04]  /*2000*/  IMAD.HI.U32 R6, R7, R20, RZ ;  /* 0x0000001407067227 */ /* 0x000fc800078e00ff */
[----:B------:R-:W-:-:S04]  /*2010*/  IMAD.HI.U32 R10, R7, R68, RZ ;  /* 0x00000044070a7227 */ /* 0x000fc800078e00ff */
[----:B------:R-:W-:-:S04]  /*2020*/  IMAD.HI.U32 R8, R7, R64, RZ ;  /* 0x0000004007087227 */ /* 0x000fc800078e00ff */
[----:B------:R-:W-:-:S04]  /*2030*/  IMAD.HI.U32 R7, R7, R66, RZ ;  /* 0x0000004207077227 */ /* 0x000fc800078e00ff */
[----:B------:R-:W-:Y:S02]  /*2040*/  IMAD.MOV R6, RZ, RZ, -R6 ;  /* 0x000000ffff067224 */ /* 0x000fe400078e0a06 */
[----:B------:R-:W-:Y:S02]  /*2050*/  IMAD.MOV R10, RZ, RZ, -R10 ;  /* 0x000000ffff0a7224 */ /* 0x000fe400078e0a0a */
[----:B------:R-:W-:Y:S02]  /*2060*/  IMAD.MOV R8, RZ, RZ, -R8 ;  /* 0x000000ffff087224 */ /* 0x000fe400078e0a08 */
[----:B------:R-:W-:Y:S02]  /*2070*/  IMAD.MOV R11, RZ, RZ, -R7 ;  /* 0x000000ffff0b7224 */ /* 0x000fe400078e0a07 */
[C---:B------:R-:W-:Y:S02]  /*2080*/  IMAD R6, R67.reuse, R6, R20 ;  /* 0x0000000643067224 */ /* 0x040fe400078e0214 */
[----:B------:R-:W-:-:S02]  /*2090*/  IMAD R10, R67, R10, R68 ;  /* 0x0000000a430a7224 */ /* 0x000fc400078e0244 */
[C---:B------:R-:W-:Y:S01]  /*20a0*/  IMAD R7, R67.reuse, R8, R64 ;  /* 0x0000000843077224 */ /* 0x040fe200078e0240 */
[C---:B------:R-:W-:Y:S02]  /*20b0*/  ISETP.GT.U32.AND P0, PT, R67.reuse, R6, PT ;  /* 0x000000064300720c */ /* 0x040fe40003f04070 */
[C---:B------:R-:W-:Y:S02]  /*20c0*/  ISETP.GT.U32.AND P2, PT, R67.reuse, R10, PT ;  /* 0x0000000a4300720c */ /* 0x040fe40003f44070 */
[C---:B------:R-:W-:Y:S01]  /*20d0*/  ISETP.GT.U32.AND P4, PT, R67.reuse, R7, PT ;  /* 0x000000074300720c */ /* 0x040fe20003f84070 */
[----:B------:R-:W-:-:S05]  /*20e0*/  IMAD R8, R67, R11, R66 ;  /* 0x0000000b43087224 */ /* 0x000fca00078e0242 */
[----:B------:R-:W-:-:S03]  /*20f0*/  ISETP.GT.U32.AND P5, PT, R67, R8, PT ;  /* 0x000000084300720c */ /* 0x000fc60003fa4070 */
[--C-:B------:R-:W-:Y:S02]  /*2100*/  @!P0 IMAD.IADD R6, R6, 0x1, -R67.reuse ;  /* 0x0000000106068824 */ /* 0x100fe400078e0a43 */
[--C-:B------:R-:W-:Y:S02]  /*2110*/  @!P2 IMAD.IADD R10, R10, 0x1, -R67.reuse ;  /* 0x000000010a0aa824 */ /* 0x100fe400078e0a43 */
[--C-:B------:R-:W-:Y:S01]  /*2120*/  @!P4 IMAD.IADD R7, R7, 0x1, -R67.reuse ;  /* 0x000000010707c824 */ /* 0x100fe200078e0a43 */
[C---:B------:R-:W-:Y:S02]  /*2130*/  ISETP.GT.U32.AND P2, PT, R67.reuse, R6, PT ;  /* 0x000000064300720c */ /* 0x040fe40003f44070 */
[C---:B------:R-:W-:Y:S02]  /*2140*/  ISETP.GT.U32.AND P6, PT, R67.reuse, R10, PT ;  /* 0x0000000a4300720c */ /* 0x040fe40003fc4070 */
[----:B------:R-:W-:Y:S01]  /*2150*/  ISETP.GT.U32.AND P4, PT, R67, R7, PT ;  /* 0x000000074300720c */ /* 0x000fe20003f84070 */
[----:B------:R-:W-:Y:S01]  /*2160*/  @!P5 IMAD.IADD R8, R8, 0x1, -R67 ;  /* 0x000000010808d824 */ /* 0x000fe200078e0a43 */
[----:B------:R-:W-:-:S04]  /*2170*/  ISETP.GE.AND P5, PT, R9, RZ, PT ;  /* 0x000000ff0900720c */ /* 0x000fc80003fa6270 */
[----:B------:R-:W-:-:S03]  /*2180*/  ISETP.GT.U32.AND P0, PT, R67, R8, PT ;  /* 0x000000084300720c */ /* 0x000fc60003f04070 */
[--C-:B------:R-:W-:Y:S01]  /*2190*/  @!P2 IMAD.IADD R6, R6, 0x1, -R67.reuse ;  /* 0x000000010606a824 */ /* 0x100fe200078e0a43 */
[----:B------:R-:W-:Y:S01]  /*21a0*/  ISETP.GE.AND P2, PT, R65, RZ, PT ;  /* 0x000000ff4100720c */ /* 0x000fe20003f46270 */
[--C-:B------:R-:W-:Y:S01]  /*21b0*/  @!P6 IMAD.IADD R10, R10, 0x1, -R67.reuse ;  /* 0x000000010a0ae824 */ /* 0x100fe200078e0a43 */
[----:B------:R-:W-:Y:S01]  /*21c0*/  ISETP.GE.AND P6, PT, R70, RZ, PT ;  /* 0x000000ff4600720c */ /* 0x000fe20003fc6270 */
[----:B------:R-:W-:Y:S01]  /*21d0*/  @!P4 IMAD.IADD R7, R7, 0x1, -R67 ;  /* 0x000000010707c824 */ /* 0x000fe200078e0a43 */
[----:B------:R-:W-:Y:S01]  /*21e0*/  ISETP.GE.AND P4, PT, R69, RZ, PT ;  /* 0x000000ff4500720c */ /* 0x000fe20003f86270 */
[----:B------:R-:W-:Y:S01]  /*21f0*/  UIADD3 UR12, UPT, UPT, UR8, 0x40, URZ ;  /* 0x00000040080c7890 */ /* 0x000fe2000fffe0ff */
[----:B------:R-:W-:-:S03]  /*2200*/  LOP3.LUT R20, R34, 0x1f, RZ, 0xc0, !PT ;  /* 0x0000001f22147812 */ /* 0x000fc600078ec0ff */
[----:B------:R-:W-:Y:S01]  /*2210*/  @!P0 IMAD.IADD R8, R8, 0x1, -R67 ;  /* 0x0000000108088824 */ /* 0x000fe200078e0a43 */
[----:B------:R-:W-:Y:S01]  /*2220*/  ISETP.NE.AND P0, PT, R63, RZ, PT ;  /* 0x000000ff3f00720c */ /* 0x000fe20003f05270 */
[----:B------:R-:W-:Y:S01]  /*2230*/  VIADD R3, R3, UR12 ;  /* 0x0000000c03037c36 */ /* 0x000fe20008000000 */
[----:B------:R-:W-:Y:S01]  /*2240*/  LOP3.LUT R63, RZ, R63, RZ, 0x33, !PT ;  /* 0x0000003fff3f7212 */ /* 0x000fe200078e33ff */
[----:B------:R-:W-:Y:S02]  /*2250*/  @!P5 IMAD.MOV R6, RZ, RZ, -R6 ;  /* 0x000000ffff06d224 */ /* 0x000fe400078e0a06 */
[----:B------:R-:W-:Y:S02]  /*2260*/  @!P2 IMAD.MOV R10, RZ, RZ, -R10 ;  /* 0x000000ffff0aa224 */ /* 0x000fe400078e0a0a */
[----:B------:R-:W-:Y:S02]  /*2270*/  @!P4 IMAD.MOV R7, RZ, RZ, -R7 ;  /* 0x000000ffff07c224 */ /* 0x000fe400078e0a07 */
[----:B------:R-:W-:-:S02]  /*2280*/  @!P6 IMAD.MOV R8, RZ, RZ, -R8 ;  /* 0x000000ffff08e224 */ /* 0x000fc400078e0a08 */
[----:B------:R-:W-:Y:S01]  /*2290*/  IMAD R9, R20, R73, RZ ;  /* 0x0000004914097224 */ /* 0x000fe200078e02ff */
[----:B------:R-:W-:Y:S01]  /*22a0*/  R2UR UR6, R3 ;  /* 0x00000000030672ca */ /* 0x000fe200000e0000 */
[----:B------:R-:W-:Y:S01]  /*22b0*/  VIADD R3, R4, 0x1f ;  /* 0x0000001f04037836 */ /* 0x000fe20000000000 */
[C---:B------:R-:W-:Y:S02]  /*22c0*/  SEL R6, R63.reuse, R6, !P0 ;  /* 0x000000063f067207 */ /* 0x040fe40004000000 */
[C---:B------:R-:W-:Y:S02]  /*22d0*/  SEL R10, R63.reuse, R10, !P0 ;  /* 0x0000000a3f0a7207 */ /* 0x040fe40004000000 */
[C---:B------:R-:W-:Y:S02]  /*22e0*/  SEL R7, R63.reuse, R7, !P0 ;  /* 0x000000073f077207 */ /* 0x040fe40004000000 */
[----:B------:R-:W-:Y:S02]  /*22f0*/  SEL R8, R63, R8, !P0 ;  /* 0x000000083f087207 */ /* 0x000fe40004000000 */
[----:B------:R-:W-:Y:S01]  /*2300*/  LEA R11, P2, R9, UR18, 0x1 ;  /* 0x00000012090b7c11 */ /* 0x000fe2000f8408ff */
[----:B------:R-:W-:-:S02]  /*2310*/  IMAD R6, R6, UR4, RZ ;  /* 0x0000000406067c24 */ /* 0x000fc4000f8e02ff */
[----:B------:R-:W-:Y:S01]  /*2320*/  IMAD R10, R10, UR4, RZ ;  /* 0x000000040a0a7c24 */ /* 0x000fe2000f8e02ff */
[----:B------:R-:W-:Y:S01]  /*2330*/  LEA.HI.X.SX32 R9, R9, UR19, 0x1, P2 ;  /* 0x0000001309097c11 */ /* 0x000fe200090f0eff */
[----:B------:R-:W-:Y:S01]  /*2340*/  IMAD R7, R7, UR4, RZ ;  /* 0x0000000407077c24 */ /* 0x000fe2000f8e02ff */
[----:B------:R-:W-:Y:S01]  /*2350*/  ISETP.GT.AND P2, PT, R3, 0x1f, PT ;  /* 0x0000001f0300780c */ /* 0x000fe20003f44270 */
[----:B------:R-:W-:Y:S01]  /*2360*/  IMAD R8, R8, UR4, RZ ;  /* 0x0000000408087c24 */ /* 0x000fe2000f8e02ff */
[----:B------:R-:W-:-:S04]  /*2370*/  @!UP0 UIADD3 UR4, UPT, UPT, -UR7, 0x100000, URZ ;  /* 0x0010000007048890 */ /* 0x000fc8000fffe1ff */
[----:B------:R-:W-:Y:S02]  /*2380*/  @!UP0 USHF.L.U32 UR5, UR4, 0xb, URZ ;  /* 0x0000000b04058899 */ /* 0x000fe400080006ff */
[----:B------:R-:W-:Y:S01]  /*2390*/  @!UP0 USHF.L.U32 UR4, UR4, 0x1, URZ ;  /* 0x0000000104048899 */ /* 0x000fe200080006ff */
[----:B------:R-:W-:Y:S01]  /*23a0*/  VOTEU.ALL UP0, P3 ;  /* 0x0000000000ff7886 */ /* 0x000fe20001800000 */
[-C--:B------:R-:W-:Y:S02]  /*23b0*/  LEA R102, P4, R6, R11.reuse, 0x1 ;  /* 0x0000000b06667211 */ /* 0x080fe400078808ff */
[-C--:B------:R-:W-:Y:S02]  /*23c0*/  LEA R96, P6, R8, R11.reuse, 0x1 ;  /* 0x0000000b08607211 */ /* 0x080fe400078c08ff */
[-C--:B------:R-:W-:Y:S02]  /*23d0*/  LEA R100, P0, R10, R11.reuse, 0x1 ;  /* 0x0000000b0a647211 */ /* 0x080fe400078008ff */
[----:B------:R-:W-:Y:S01]  /*23e0*/  LEA R98, P5, R7, R11, 0x1 ;  /* 0x0000000b07627211 */ /* 0x000fe200078a08ff */
[----:B------:R-:W-:Y:S01]  /*23f0*/  ULEA UR13, UR13, UR6, 0x2 ;  /* 0x000000060d0d7291 */ /* 0x000fe2000f8e10ff */
[----:B------:R-:W-:-:S02]  /*2400*/  LEA.HI.X.SX32 R97, R8, R9, 0x1, P6 ;  /* 0x0000000908617211 */ /* 0x000fc400030f0eff */
[----:B------:R0:W1:Y:S01]  /*2410*/  @!UP0 SYNCS.EXCH.64 URZ, [UR9+0x1008], UR4 ;  /* 0x0010080409ff85b2 */ /* 0x0000620008000100 */
[-C--:B------:R-:W-:Y:S02]  /*2420*/  LEA.HI.X.SX32 R103, R6, R9.reuse, 0x1, P4 ;  /* 0x0000000906677211 */ /* 0x080fe400020f0eff */
[----:B---3--:R-:W-:Y:S02]  /*2430*/  PRMT R8, R13, 0x5410, R16 ;  /* 0x000054100d087816 */ /* 0x008fe40000000010 */
[----:B------:R-:W-:Y:S02]  /*2440*/  ISETP.LT.AND P4, PT, R20, R4, P2 ;  /* 0x000000041400720c */ /* 0x000fe40001781270 */
[-C--:B------:R-:W-:Y:S02]  /*2450*/  LEA.HI.X.SX32 R101, R10, R9.reuse, 0x1, P0 ;  /* 0x000000090a657211 */ /* 0x080fe400000f0eff */
[----:B------:R-:W-:Y:S02]  /*2460*/  LEA.HI.X.SX32 R99, R7, R9, 0x1, P5 ;  /* 0x0000000907637211 */ /* 0x000fe400028f0eff */
[----:B----4-:R-:W-:-:S02]  /*2470*/  PRMT R12, R12, 0x5410, R15 ;  /* 0x000054100c0c7816 */ /* 0x010fc4000000000f */
[----:B--2---:R-:W-:Y:S02]  /*2480*/  PRMT R13, R17, 0x5410, R40 ;  /* 0x00005410110d7816 */ /* 0x004fe40000000028 */
[----:B------:R-:W-:Y:S02]  /*2490*/  PRMT R6, R14, 0x5410, R19 ;  /* 0x000054100e067816 */ /* 0x000fe40000000013 */
[----:B------:R-:W-:Y:S02]  /*24a0*/  PRMT R14, R42, 0x5410, R43 ;  /* 0x000054102a0e7816 */ /* 0x000fe4000000002b */
[----:B------:R-:W-:Y:S02]  /*24b0*/  PRMT R9, R41, 0x5410, R44 ;  /* 0x0000541029097816 */ /* 0x000fe4000000002c */
[----:B------:R-:W-:Y:S02]  /*24c0*/  PRMT R15, R45, 0x5410, R48 ;  /* 0x000054102d0f7816 */ /* 0x000fe40000000030 */
[----:B------:R-:W-:-:S02]  /*24d0*/  PRMT R5, R5, 0x5410, R50 ;  /* 0x0000541005057816 */ /* 0x000fc40000000032 */
[----:B-----5:R-:W-:Y:S02]  /*24e0*/  PRMT R16, R51, 0x5410, R52 ;  /* 0x0000541033107816 */ /* 0x020fe40000000034 */
[----:B------:R-:W-:Y:S02]  /*24f0*/  PRMT R10, R49, 0x5410, R54 ;  /* 0x00005410310a7816 */ /* 0x000fe40000000036 */
[----:B------:R-:W-:Y:S02]  /*2500*/  PRMT R17, R53, 0x5410, R58 ;  /* 0x0000541035117816 */ /* 0x000fe4000000003a */
[----:B------:R-:W-:Y:S02]  /*2510*/  PRMT R7, R46, 0x5410, R55 ;  /* 0x000054102e077816 */ /* 0x000fe40000000037 */
[----:B------:R-:W-:Y:S02]  /*2520*/  PRMT R11, R59, 0x5410, R18 ;  /* 0x000054103b0b7816 */ /* 0x000fe40000000012 */
[----:B------:R-:W-:-:S02]  /*2530*/  PRMT R18, R60, 0x5410, R61 ;  /* 0x000054103c127816 */ /* 0x000fc4000000003d */
[----:B------:R-:W-:Y:S02]  /*2540*/  PRMT R19, R57, 0x5410, R56 ;  /* 0x0000541039137816 */ /* 0x000fe40000000038 */
[----:B------:R-:W-:Y:S01]  /*2550*/  PRMT R4, R62, 0x5410, R47 ;  /* 0x000054103e047816 */ /* 0x000fe2000000002f */
[----:B01----:R-:W-:Y:S06]  /*2560*/  @!P2 BRA `(.L_x_6) ;  /* 0x000000000004a947 */ /* 0x003fec0003800000 */
[----:B------:R0:W-:Y:S02]  /*2570*/  STTM.x16 tmem[UR13], R4 ;  /* 0x00000004000079ed */ /* 0x0001e4000824000d */
.L_x_6:
[----:B------:R-:W1:Y:S01]  /*2580*/  FENCE.VIEW.ASYNC.T ;  /* 0x00000000000073c6 */ /* 0x000e620000000200 */
[----:B0-----:R-:W-:Y:S01]  /*2590*/  PRMT R4, RZ, 0x7610, R4 ;  /* 0x00007610ff047816 */ /* 0x001fe20000000004 */
[----:B-1----:R-:W-:Y:S01]  /*25a0*/  BAR.SYNC.DEFER_BLOCKING 0x0 ;  /* 0x0000000000007b1d */ /* 0x002fe20000010000 */
[----:B------:R-:W-:Y:S02]  /*25b0*/  PRMT R6, RZ, 0x7610, R6 ;  /* 0x00007610ff067816 */ /* 0x000fe40000000006 */
[----:B------:R-:W-:Y:S02]  /*25c0*/  PRMT R8, RZ, 0x7610, R8 ;  /* 0x00007610ff087816 */ /* 0x000fe40000000008 */
[----:B------:R-:W-:Y:S01]  /*25d0*/  PRMT R10, RZ, 0x7610, R10 ;  /* 0x00007610ff0a7816 */ /* 0x000fe2000000000a */
[----:B------:R-:W0:Y:S01]  /*25e0*/  LDCU UR4, c[0x0][0x3a0] ;  /* 0x00007400ff0477ac */ /* 0x000e220008000800 */
[----:B------:R-:W2:Y:S04]  /*25f0*/  @P4 LDG.E.U16 R4, desc[UR22][R102.64] ;  /* 0x0000001666044981 */ /* 0x000ea8000c1e1500 */
[----:B------:R-:W3:Y:S04]  /*2600*/  @P4 LDG.E.U16 R6, desc[UR22][R98.64] ;  /* 0x0000001662064981 */ /* 0x000ee8000c1e1500 */
[----:B------:R-:W4:Y:S04]  /*2610*/  @P4 LDG.E.U16 R8, desc[UR22][R96.64] ;  /* 0x0000001660084981 */ /* 0x000f28000c1e1500 */
[----:B------:R-:W5:Y:S01]  /*2620*/  @P4 LDG.E.U16 R10, desc[UR22][R100.64] ;  /* 0x00000016640a4981 */ /* 0x000f62000c1e1500 */
[----:B------:R-:W-:Y:S01]  /*2630*/  IMAD.SHL.U32 R75, R38, 0x2, RZ ;  /* 0x00000002264b7824 */ /* 0x000fe200078e00ff */
[----:B------:R-:W-:Y:S01]  /*2640*/  SHF.R.U32.HI R34, RZ, 0x2, R34 ;  /* 0x00000002ff227819 */ /* 0x000fe20000011622 */
[----:B0-----:R-:W-:Y:S01]  /*2650*/  UIADD3 UR5, UPT, UPT, UR4, 0x1f, URZ ;  /* 0x0000001f04057890 */ /* 0x001fe2000fffe0ff */
[----:B------:R-:W-:Y:S01]  /*2660*/  SHF.R.S32.HI R12, RZ, 0x1f, R37 ;  /* 0x0000001fff0c7819 */ /* 0x000fe20000011425 */
[C---:B------:R-:W-:Y:S01]  /*2670*/  IMAD.SHL.U32 R77, R72.reuse, 0x20, RZ ;  /* 0x00000020484d7824 */ /* 0x040fe200078e00ff */
[----:B------:R-:W-:Y:S01]  /*2680*/  LOP3.LUT R75, R75, 0x30, R34, 0x78, !PT ;  /* 0x000000304b4b7812 */ /* 0x000fe200078e7822 */
[----:B------:R-:W-:Y:S01]  /*2690*/  USHF.R.S32.HI UR4, URZ, 0x1f, UR5 ;  /* 0x0000001fff047899 */ /* 0x000fe20008011405 */
[----:B------:R-:W-:Y:S01]  /*26a0*/  SHF.L.U64.HI R37, R37, 0x1, R12 ;  /* 0x0000000125257819 */ /* 0x000fe2000001020c */
[C---:B------:R-:W-:Y:S01]  /*26b0*/  IMAD R71, R72.reuse, 0xf, RZ ;  /* 0x0000000f48477824 */ /* 0x040fe200078e02ff */
[----:B------:R-:W-:Y:S01]  /*26c0*/  ISETP.NE.U32.AND P0, PT, R39, RZ, PT ;  /* 0x000000ff2700720c */ /* 0x000fe20003f05070 */
[----:B------:R-:W-:Y:S01]  /*26d0*/  ULEA.HI UR4, UR4, UR5, URZ, 0x5 ;  /* 0x0000000504047291 */ /* 0x000fe2000f8f28ff */
[----:B------:R-:W-:Y:S01]  /*26e0*/  SHF.R.S32.HI R5, RZ, 0x1f, R72 ;  /* 0x0000001fff057819 */ /* 0x000fe20000011448 */
[----:B------:R-:W-:Y:S01]  /*26f0*/  IMAD.WIDE R36, R77, 0x2, R36 ;  /* 0x000000024d247825 */ /* 0x000fe200078e0224 */
[----:B------:R-:W-:Y:S01]  /*2700*/  SHF.R.S32.HI R94, RZ, 0x1f, R33 ;  /* 0x0000001fff5e7819 */ /* 0x000fe20000011421 */
[----:B------:R-:W-:Y:S01]  /*2710*/  USHF.R.S32.HI UR4, URZ, 0x5, UR4 ;  /* 0x00000005ff047899 */ /* 0x000fe20008011404 */
[C---:B------:R-:W-:Y:S01]  /*2720*/  SHF.L.U64.HI R104, R72.reuse, 0x1, R5 ;  /* 0x0000000148687819 */ /* 0x040fe20000010205 */
[----:B------:R-:W-:Y:S01]  /*2730*/  IMAD.SHL.U32 R69, R72, 0x10, RZ ;  /* 0x0000001048457824 */ /* 0x000fe200078e00ff */
[----:B------:R-:W-:Y:S01]  /*2740*/  IADD3 R36, P2, PT, R36, UR16, RZ ;  /* 0x0000001024247c10 */ /* 0x000fe2000ff5e0ff */
[----:B------:R-:W-:Y:S01]  /*2750*/  UISETP.LT.AND UP0, UPT, UR4, 0x1, UPT ;  /* 0x000000010400788c */ /* 0x000fe2000bf01270 */
[C---:B------:R-:W-:Y:S01]  /*2760*/  IMAD R67, R72.reuse, 0x11, RZ ;  /* 0x0000001148437824 */ /* 0x040fe200078e02ff */
[----:B------:R-:W-:Y:S01]  /*2770*/  SHF.R.S32.HI R92, RZ, 0x1f, R25 ;  /* 0x0000001fff5c7819 */ /* 0x000fe20000011419 */
[C---:B------:R-:W-:Y:S01]  /*2780*/  IMAD R65, R72.reuse, 0x12, RZ ;  /* 0x0000001248417824 */ /* 0x040fe200078e02ff */
[----:B------:R-:W-:Y:S01]  /*2790*/  IADD3.X R37, PT, PT, R37, UR17, RZ, P2, !PT ;  /* 0x0000001125257c10 */ /* 0x000fe200097fe4ff */
[----:B------:R-:W-:Y:S01]  /*27a0*/  USEL UR4, UR4, 0x1, !UP0 ;  /* 0x0000000104047887 */ /* 0x000fe2000c000000 */
[----:B------:R-:W-:Y:S01]  /*27b0*/  ISETP.LT.OR P2, PT, R3, 0x20, P0 ;  /* 0x000000200300780c */ /* 0x000fe20000741670 */
[C---:B------:R-:W-:Y:S01]  /*27c0*/  IMAD R63, R72.reuse, 0x13, RZ ;  /* 0x00000013483f7824 */ /* 0x040fe200078e02ff */
[----:B------:R-:W-:Y:S01]  /*27d0*/  SHF.R.S32.HI R5, RZ, 0x1f, R32 ;  /* 0x0000001fff057819 */ /* 0x000fe20000011420 */
[----:B------:R-:W-:Y:S01]  /*27e0*/  UIADD3 UR18, UPT, UPT, UR4, -0x1, URZ ;  /* 0xffffffff04127890 */ /* 0x000fe2000fffe0ff */
[C---:B------:R-:W-:Y:S01]  /*27f0*/  IMAD R61, R72.reuse, 0x14, RZ ;  /* 0x00000014483d7824 */ /* 0x040fe200078e02ff */
[----:B------:R-:W-:Y:S01]  /*2800*/  SHF.R.S32.HI R7, RZ, 0x1f, R28 ;  /* 0x0000001fff077819 */ /* 0x000fe2000001141c */
[C---:B------:R-:W-:Y:S01]  /*2810*/  IMAD R59, R72.reuse, 0x15, RZ ;  /* 0x00000015483b7824 */ /* 0x040fe200078e02ff */
[----:B------:R-:W-:Y:S01]  /*2820*/  UISETP.NE.U32.AND UP0, UPT, UR18, URZ, UPT ;  /* 0x000000ff1200728c */ /* 0x000fe2000bf05070 */
[C---:B------:R-:W-:Y:S01]  /*2830*/  IMAD R57, R72.reuse, 0x16, RZ ;  /* 0x0000001648397824 */ /* 0x040fe200078e02ff */
[----:B------:R-:W-:Y:S01]  /*2840*/  SHF.R.S32.HI R9, RZ, 0x1f, R26 ;  /* 0x0000001fff097819 */ /* 0x000fe2000001141a */
        /* <DEDUP_REMOVED lines=16> */
[----:B------:R-:W-:Y:S01]  /*2950*/  IMAD R39, R72, 0x1f, RZ ;  /* 0x0000001f48277824 */ /* 0x000fe200078e02ff */
[----:B------:R-:W-:Y:S01]  /*2960*/  SHF.R.S32.HI R72, RZ, 0x1f, R23 ;  /* 0x0000001fff487819 */ /* 0x000fe20000011417 */
[----:B------:R-:W-:Y:S01]  /*2970*/  IMAD.SHL.U32 R73, R73, 0x20, RZ ;  /* 0x0000002049497824 */ /* 0x000fe200078e00ff */
[----:B------:R-:W-:-:S02]  /*2980*/  SHF.R.S32.HI R66, RZ, 0x1f, R69 ;  /* 0x0000001fff427819 */ /* 0x000fc40000011445 */
[----:B------:R-:W-:Y:S02]  /*2990*/  SHF.R.S32.HI R64, RZ, 0x1f, R67 ;  /* 0x0000001fff407819 */ /* 0x000fe40000011443 */
[----:B------:R-:W-:Y:S02]  /*29a0*/  SHF.R.S32.HI R62, RZ, 0x1f, R65 ;  /* 0x0000001fff3e7819 */ /* 0x000fe40000011441 */
[----:B------:R-:W-:Y:S02]  /*29b0*/  SHF.R.S32.HI R60, RZ, 0x1f, R63 ;  /* 0x0000001fff3c7819 */ /* 0x000fe4000001143f */
[----:B------:R-:W-:Y:S02]  /*29c0*/  SHF.R.S32.HI R58, RZ, 0x1f, R61 ;  /* 0x0000001fff3a7819 */ /* 0x000fe4000001143d */
[----:B------:R-:W-:Y:S02]  /*29d0*/  SHF.R.S32.HI R56, RZ, 0x1f, R59 ;  /* 0x0000001fff387819 */ /* 0x000fe4000001143b */
[----:B------:R-:W-:-:S02]  /*29e0*/  SHF.R.S32.HI R54, RZ, 0x1f, R57 ;  /* 0x0000001fff367819 */ /* 0x000fc40000011439 */
[----:B------:R-:W-:Y:S02]  /*29f0*/  SHF.R.S32.HI R52, RZ, 0x1f, R55 ;  /* 0x0000001fff347819 */ /* 0x000fe40000011437 */
[----:B------:R-:W-:Y:S02]  /*2a00*/  SHF.R.S32.HI R50, RZ, 0x1f, R53 ;  /* 0x0000001fff327819 */ /* 0x000fe40000011435 */
[----:B------:R-:W-:Y:S02]  /*2a10*/  SHF.R.S32.HI R48, RZ, 0x1f, R51 ;  /* 0x0000001fff307819 */ /* 0x000fe40000011433 */
[----:B------:R-:W-:Y:S02]  /*2a20*/  SHF.R.S32.HI R46, RZ, 0x1f, R49 ;  /* 0x0000001fff2e7819 */ /* 0x000fe40000011431 */
[----:B------:R-:W-:Y:S02]  /*2a30*/  SHF.R.S32.HI R44, RZ, 0x1f, R47 ;  /* 0x0000001fff2c7819 */ /* 0x000fe4000001142f */
[----:B------:R-:W-:-:S02]  /*2a40*/  SHF.R.S32.HI R42, RZ, 0x1f, R45 ;  /* 0x0000001fff2a7819 */ /* 0x000fc4000001142d */
[----:B------:R-:W-:Y:S01]  /*2a50*/  SHF.R.S32.HI R40, RZ, 0x1f, R43 ;  /* 0x0000001fff287819 */ /* 0x000fe2000001142b */
[----:B--2---:R0:W-:Y:S04]  /*2a60*/  STS.U16 [R75+UR9], R4 ;  /* 0x000000044b007988 */ /* 0x0041e80008000409 */
[----:B---3--:R0:W-:Y:S04]  /*2a70*/  STS.U16 [R75+UR9+0x200], R6 ;  /* 0x000200064b007988 */ /* 0x0081e80008000409 */
[----:B----4-:R0:W-:Y:S04]  /*2a80*/  STS.U16 [R75+UR9+0x400], R8 ;  /* 0x000400084b007988 */ /* 0x0101e80008000409 */
[----:B-----5:R0:W-:Y:S01]  /*2a90*/  STS.U16 [R75+UR9+0x600], R10 ;  /* 0x0006000a4b007988 */ /* 0x0201e20008000409 */
[----:B------:R1:W-:Y:S06]  /*2aa0*/  MEMBAR.ALL.CTA ;  /* 0x0000000000007992 */ /* 0x0003ec0000008000 */
[----:B-1----:R-:W1:Y:S02]  /*2ab0*/  FENCE.VIEW.ASYNC.S ;  /* 0x00000000000073c6 */ /* 0x002e640000000000 */
[----:B-1----:R-:W-:Y:S06]  /*2ac0*/  BAR.SYNC.DEFER_BLOCKING 0x0 ;  /* 0x0000000000007b1d */ /* 0x002fec0000010000 */
[----:B------:R-:W-:Y:S05]  /*2ad0*/  @P2 BRA `(.L_x_7) ;  /* 0x0000000000742947 */ /* 0x000fea0003800000 */
[----:B------:R-:W-:Y:S01]  /*2ae0*/  USHF.R.U32.HI UR6, URZ, 0x4, UR9 ;  /* 0x00000004ff067899 */ /* 0x000fe20008011609 */
[----:B------:R-:W-:Y:S01]  /*2af0*/  UMOV UR14, 0xfffffffe ;  /* 0xfffffffe000e7882 */ /* 0x000fe20000000000 */
[----:B------:R-:W-:Y:S02]  /*2b00*/  UMOV UR15, 0x7fffbfdf ;  /* 0x7fffbfdf000f7882 */ /* 0x000fe40000000000 */
[----:B------:R-:W-:Y:S01]  /*2b10*/  USGXT.U32 UR6, UR6, 0xe ;  /* 0x0000000e0606789a */ /* 0x000fe20008000000 */
[----:B------:R-:W-:Y:S01]  /*2b20*/  UMOV UR7, URZ ;  /* 0x000000ff00077c82 */ /* 0x000fe20008000000 */
[----:B------:R-:W-:Y:S02]  /*2b30*/  UIADD3 UR16, UPT, UPT, UR8, 0x48, URZ ;  /* 0x0000004808107890 */ /* 0x000fe4000fffe0ff */
[----:B------:R-:W-:Y:S02]  /*2b40*/  UIADD3.64 UR14, UPT, UPT, UR6, -UR14, URZ ;  /* 0x8000000e060e7297 */ /* 0x000fe4000fffe0ff */
[----:B------:R-:W-:-:S02]  /*2b50*/  UIADD3 UR17, UPT, UPT, UR8, 0x20, URZ ;  /* 0x0000002008117890 */ /* 0x000fc4000fffe0ff */
[----:B------:R-:W-:Y:S02]  /*2b60*/  UIADD3 UR19, UPT, UPT, UR8, 0x50, URZ ;  /* 0x0000005008137890 */ /* 0x000fe4000fffe0ff */
[----:B------:R-:W-:Y:S02]  /*2b70*/  UIADD3 UR21, UPT, UPT, UR8, 0x20, URZ ;  /* 0x0000002008157890 */ /* 0x000fe4000fffe0ff */
[----:B------:R-:W-:Y:S01]  /*2b80*/  UIADD3 UR20, UPT, UPT, UR8, 0x58, URZ ;  /* 0x0000005808147890 */ /* 0x000fe2000fffe0ff */
[----:B------:R-:W-:Y:S01]  /*2b90*/  UMOV UR24, 0x0 ;  /* 0x0000000000187882 */ /* 0x000fe20000000000 */
[----:B------:R-:W-:Y:S01]  /*2ba0*/  UMOV UR25, 0x8080010 ;  /* 0x0808001000197882 */ /* 0x000fe20000000000 */
[----:B------:R-:W-:Y:S01]  /*2bb0*/  UMOV UR7, 0x80004020 ;  /* 0x8000402000077882 */ /* 0x000fe20000000000 */
[----:B------:R-:W-:Y:S01]  /*2bc0*/  UMOV UR26, 0x0 ;  /* 0x00000000001a7882 */ /* 0x000fe20000000000 */
[----:B------:R-:W-:Y:S01]  /*2bd0*/  UMOV UR27, 0x8080010 ;  /* 0x08080010001b7882 */ /* 0x000fe20000000000 */
[----:B------:R-:W-:Y:S01]  /*2be0*/  UMOV UR28, 0x0 ;  /* 0x00000000001c7882 */ /* 0x000fe20000000000 */
[----:B------:R-:W-:Y:S01]  /*2bf0*/  UMOV UR29, 0x8080010 ;  /* 0x08080010001d7882 */ /* 0x000fe20000000000 */
[----:B------:R-:W-:Y:S01]  /*2c00*/  UMOV UR4, UR11 ;  /* 0x0000000b00047c82 */ /* 0x000fe20008000000 */
[----:B------:R-:W-:Y:S01]  /*2c10*/  UMOV UR5, URZ ;  /* 0x000000ff00057c82 */ /* 0x000fe20008000000 */
[----:B------:R1:W-:Y:S01]  /*2c20*/  UTCHMMA tmem[UR12], gdesc[UR6], tmem[UR8], tmem[UR24], idesc[UR25], !UPT ;  /* 0x00ff18060c0079ea */ /* 0x0003e2000f800008 */
[----:B------:R-:W-:Y:S01]  /*2c30*/  UMOV UR30, 0x0 ;  /* 0x00000000001e7882 */ /* 0x000fe20000000000 */
[----:B------:R-:W-:Y:S01]  /*2c40*/  UMOV UR31, 0x8080010 ;  /* 0x08080010001f7882 */ /* 0x000fe20000000000 */
[----:B------:R1:W-:Y:S01]  /*2c50*/  UTCHMMA tmem[UR16], gdesc[UR14], tmem[UR8], tmem[UR26], idesc[UR27], UPT ;  /* 0x00ff1a0e100079ea */ /* 0x0003e2000b800008 */
[----:B------:R-:W-:Y:S01]  /*2c60*/  UMOV UR4, UR4 ;  /* 0x0000000400047c82 */ /* 0x000fe20008000000 */
[----:B------:R1:W-:Y:S01]  /*2c70*/  UTCHMMA tmem[UR19], gdesc[UR6], tmem[UR17], tmem[UR28], idesc[UR29], !UPT ;  /* 0x00ff1c06130079ea */ /* 0x0003e2000f800011 */
[----:B------:R1:W-:Y:S01]  /*2c80*/  UTCHMMA tmem[UR20], gdesc[UR14], tmem[UR21], tmem[UR30], idesc[UR31], UPT ;  /* 0x00ff1e0e140079ea */ /* 0x0003e2000b800015 */
[----:B------:R1:W-:Y:S01]  /*2c90*/  UTCBAR [UR4], URZ ;  /* 0x000000ff040073e9 */ /* 0x0003e200080000ff */
[----:B------:R-:W-:Y:S01]  /*2ca0*/  NOP ;  /* 0x0000000000007918 */ /* 0x000fe20000000000 */
.L_x_7:
[----:B------:R-:W-:Y:S01]  /*2cb0*/  SHF.R.S32.HI R38, RZ, 0x1f, R41 ;  /* 0x0000001fff267819 */ /* 0x000fe20000011429 */
[----:B-1----:R-:W-:Y:S01]  /*2cc0*/  UMOV UR4, URZ ;  /* 0x000000ff00047c82 */ /* 0x002fe20008000000 */
[----:B------:R-:W-:Y:S01]  /*2cd0*/  SHF.R.S32.HI R34, RZ, 0x1f, R39 ;  /* 0x0000001fff227819 */ /* 0x000fe20000011427 */
[----:B------:R-:W-:Y:S06]  /*2ce0*/  BRA.U !UP0, `(.L_x_8) ;  /* 0x0000001108647547 */ /* 0x000fec000b800000 */
[----:B------:R-:W-:Y:S01]  /*2cf0*/  UIADD3 UR5, UPT, UPT, UR9, 0x800, URZ ;  /* 0x0000080009057890 */ /* 0x000fe2000fffe0ff */
[----:B------:R-:W-:Y:S01]  /*2d00*/  SHF.L.U64.HI R94, R33, 0x1, R94 ;  /* 0x00000001215e7819 */ /* 0x000fe2000001025e */
[----:B------:R-:W-:Y:S01]  /*2d10*/  UMOV UR16, 0xfffffffe ;  /* 0xfffffffe00107882 */ /* 0x000fe20000000000 */
[----:B------:R-:W-:Y:S01]  /*2d20*/  SHF.L.U64.HI R92, R25, 0x1, R92 ;  /* 0x00000001195c7819 */ /* 0x000fe2000001025c */
[----:B------:R-:W-:Y:S01]  /*2d30*/  USHF.R.U32.HI UR5, URZ, 0x4, UR5 ;  /* 0x00000004ff057899 */ /* 0x000fe20008011605 */
[----:B------:R-:W-:Y:S01]  /*2d40*/  SHF.L.U64.HI R90, R32, 0x1, R5 ;  /* 0x00000001205a7819 */ /* 0x000fe20000010205 */
[----:B------:R-:W-:Y:S01]  /*2d50*/  UMOV UR17, 0x7fffbfdf ;  /* 0x7fffbfdf00117882 */ /* 0x000fe20000000000 */
[----:B------:R-:W-:Y:S01]  /*2d60*/  SHF.L.U64.HI R88, R28, 0x1, R7 ;  /* 0x000000011c587819 */ /* 0x000fe20000010207 */
[----:B------:R-:W-:Y:S01]  /*2d70*/  USGXT.U32 UR6, UR5, 0xe ;  /* 0x0000000e0506789a */ /* 0x000fe20008000000 */
[----:B------:R-:W-:Y:S01]  /*2d80*/  SHF.L.U64.HI R86, R26, 0x1, R9 ;  /* 0x000000011a567819 */ /* 0x000fe20000010209 */
[----:B------:R-:W-:Y:S01]  /*2d90*/  UMOV UR7, URZ ;  /* 0x000000ff00077c82 */ /* 0x000fe20008000000 */
[----:B------:R-:W-:Y:S01]  /*2da0*/  SHF.L.U64.HI R84, R21, 0x1, R84 ;  /* 0x0000000115547819 */ /* 0x000fe20000010254 */
[----:B------:R-:W-:Y:S01]  /*2db0*/  UIADD3.64 UR16, UPT, UPT, UR6, -UR16, URZ ;  /* 0x8000001006107297 */ /* 0x000fe2000fffe0ff */
[----:B------:R-:W-:Y:S01]  /*2dc0*/  SHF.L.U64.HI R82, R31, 0x1, R82 ;  /* 0x000000011f527819 */ /* 0x000fe20000010252 */
[----:B------:R-:W-:Y:S01]  /*2dd0*/  UMOV UR20, UR18 ;  /* 0x0000001200147c82 */ /* 0x000fe20008000000 */
[----:B------:R-:W-:Y:S01]  /*2de0*/  SHF.L.U64.HI R80, R30, 0x1, R11 ;  /* 0x000000011e507819 */ /* 0x000fe2000001020b */
[----:B------:R-:W-:Y:S01]  /*2df0*/  UMOV UR21, 0x1 ;  /* 0x0000000100157882 */ /* 0x000fe20000000000 */
[----:B------:R-:W-:Y:S01]  /*2e00*/  SHF.L.U64.HI R78, R29, 0x1, R78 ;  /* 0x000000011d4e7819 */ /* 0x000fe2000001024e */
[----:B------:R-:W-:Y:S01]  /*2e10*/  UMOV UR5, URZ ;  /* 0x000000ff00057c82 */ /* 0x000fe20008000000 */
[----:B------:R-:W-:Y:S01]  /*2e20*/  SHF.L.U64.HI R76, R27, 0x1, R76 ;  /* 0x000000011b4c7819 */ /* 0x000fe2000001024c */
[----:B------:R-:W-:Y:S01]  /*2e30*/  UMOV UR14, UR6 ;  /* 0x00000006000e7c82 */ /* 0x000fe20008000000 */
[----:B------:R-:W-:Y:S01]  /*2e40*/  SHF.L.U64.HI R74, R24, 0x1, R13 ;  /* 0x00000001184a7819 */ /* 0x000fe2000001020d */
[----:B------:R-:W-:Y:S01]  /*2e50*/  UMOV UR15, 0x80004020 ;  /* 0x80004020000f7882 */ /* 0x000fe20000000000 */
[----:B------:R-:W-:-:S02]  /*2e60*/  SHF.L.U64.HI R72, R23, 0x1, R72 ;  /* 0x0000000117487819 */ /* 0x000fc40000010248 */
[----:B------:R-:W-:Y:S02]  /*2e70*/  SHF.L.U64.HI R70, R22, 0x1, R15 ;  /* 0x0000000116467819 */ /* 0x000fe4000001020f */
[----:B------:R-:W-:Y:S02]  /*2e80*/  SHF.L.U64.HI R68, R71, 0x1, R68 ;  /* 0x0000000147447819 */ /* 0x000fe40000010244 */
[----:B------:R-:W-:Y:S02]  /*2e90*/  SHF.L.U64.HI R66, R69, 0x1, R66 ;  /* 0x0000000145427819 */ /* 0x000fe40000010242 */
[----:B------:R-:W-:Y:S02]  /*2ea0*/  SHF.L.U64.HI R64, R67, 0x1, R64 ;  /* 0x0000000143407819 */ /* 0x000fe40000010240 */
[----:B------:R-:W-:Y:S02]  /*2eb0*/  SHF.L.U64.HI R62, R65, 0x1, R62 ;  /* 0x00000001413e7819 */ /* 0x000fe4000001023e */
        /* <DEDUP_REMOVED lines=12> */
[----:B------:R-:W-:-:S07]  /*2f80*/  SHF.L.U64.HI R34, R39, 0x1, R34 ;  /* 0x0000000127227819 */ /* 0x000fce0000010222 */
.L_x_11:
[-C--:B0-----:R-:W-:Y:S02]  /*2f90*/  LEA R4, P4, R33, R36.reuse, 0x1 ;  /* 0x0000002421047211 */ /* 0x081fe400078808ff */
[C---:B------:R-:W-:Y:S02]  /*2fa0*/  ISETP.GT.AND P5, PT, R35.reuse, 0x2, PT ;  /* 0x000000022300780c */ /* 0x040fe40003fa4270 */
[----:B------:R-:W-:Y:S01]  /*2fb0*/  ISETP.GT.AND P2, PT, R35, 0x3, PT ;  /* 0x000000032300780c */ /* 0x000fe20003f44270 */
[----:B------:R-:W-:Y:S01]  /*2fc0*/  IMAD.X R5, R37, 0x1, R94, P4 ;  /* 0x0000000125057824 */ /* 0x000fe200020e065e */
[----:B------:R-:W-:Y:S02]  /*2fd0*/  LEA R8, P4, R25, R36, 0x1 ;  /* 0x0000002419087211 */ /* 0x000fe400078808ff */
[----:B------:R-:W-:Y:S02]  /*2fe0*/  PRMT R113, RZ, 0x7610, R113 ;  /* 0x00007610ff717816 */ /* 0x000fe40000000071 */
[----:B------:R-:W-:Y:S01]  /*2ff0*/  PRMT R111, RZ, 0x7610, R111 ;  /* 0x00007610ff6f7816 */ /* 0x000fe2000000006f */
[----:B------:R-:W-:Y:S01]  /*3000*/  IMAD.X R9, R37, 0x1, R92, P4 ;  /* 0x0000000125097824 */ /* 0x000fe200020e065c */
[----:B------:R-:W-:-:S02]  /*3010*/  ISETP.GT.AND P6, PT, R35, 0x4, PT ;  /* 0x000000042300780c */ /* 0x000fc40003fc4270 */
[----:B------:R-:W-:Y:S01]  /*3020*/  ISETP.GT.AND P4, PT, R35, 0x5, PT ;  /* 0x000000052300780c */ /* 0x000fe20003f84270 */
[----:B------:R0:W2:Y:S01]  /*3030*/  @P5 LDG.E.U16 R113, desc[UR22][R4.64] ;  /* 0x0000001604715981 */ /* 0x0000a2000c1e1500 */
[-C--:B------:R-:W-:Y:S02]  /*3040*/  LEA R10, P5, R32, R36.reuse, 0x1 ;  /* 0x00000024200a7211 */ /* 0x080fe400078a08ff */
[----:B------:R-:W-:Y:S01]  /*3050*/  PRMT R107, RZ, 0x7610, R107 ;  /* 0x00007610ff6b7816 */ /* 0x000fe2000000006b */
[----:B------:R1:W2:Y:S01]  /*3060*/  @P2 LDG.E.U16 R111, desc[UR22][R8.64] ;  /* 0x00000016086f2981 */ /* 0x0002a2000c1e1500 */
[----:B------:R-:W-:Y:S01]  /*3070*/  LEA R6, P2, R28, R36, 0x1 ;  /* 0x000000241c067211 */ /* 0x000fe200078408ff */
[----:B------:R-:W-:Y:S01]  /*3080*/  IMAD.X R11, R37, 0x1, R90, P5 ;  /* 0x00000001250b7824 */ /* 0x000fe200028e065a */
[----:B------:R-:W-:-:S03]  /*3090*/  PRMT R109, RZ, 0x7610, R109 ;  /* 0x00007610ff6d7816 */ /* 0x000fc6000000006d */
[----:B------:R-:W-:Y:S01]  /*30a0*/  IMAD.X R7, R37, 0x1, R88, P2 ;  /* 0x0000000125077824 */ /* 0x000fe200010e0658 */
[----:B------:R3:W4:Y:S04]  /*30b0*/  @P6 LDG.E.U16 R107, desc[UR22][R10.64] ;  /* 0x000000160a6b6981 */ /* 0x000728000c1e1500 */
[----:B------:R1:W4:Y:S01]  /*30c0*/  @P4 LDG.E.U16 R109, desc[UR22][R6.64] ;  /* 0x00000016066d4981 */ /* 0x000322000c1e1500 */
[----:B------:R-:W-:Y:S02]  /*30d0*/  ISETP.GT.AND P5, PT, R35, 0x6, PT ;  /* 0x000000062300780c */ /* 0x000fe40003fa4270 */
[----:B0-----:R-:W-:Y:S02]  /*30e0*/  LEA R4, P6, R26, R36, 0x1 ;  /* 0x000000241a047211 */ /* 0x001fe400078c08ff */
[----:B------:R-:W-:-:S02]  /*30f0*/  PRMT R124, RZ, 0x7610, R124 ;  /* 0x00007610ff7c7816 */ /* 0x000fc4000000007c */
[----:B------:R-:W-:Y:S01]  /*3100*/  ISETP.GT.AND P2, PT, R35, 0x7, PT ;  /* 0x000000072300780c */ /* 0x000fe20003f44270 */
[----:B------:R-:W-:Y:S01]  /*3110*/  IMAD.X R5, R37, 0x1, R86, P6 ;  /* 0x0000000125057824 */ /* 0x000fe200030e0656 */
[----:B------:R-:W-:Y:S02]  /*3120*/  ISETP.GT.AND P6, PT, R35, 0x8, PT ;  /* 0x000000082300780c */ /* 0x000fe40003fc4270 */
[----:B-1----:R-:W-:-:S03]  /*3130*/  LEA R8, P4, R21, R36, 0x1 ;  /* 0x0000002415087211 */ /* 0x002fc600078808ff */
[----:B------:R0:W5:Y:S01]  /*3140*/  @P5 LDG.E.U16 R124, desc[UR22][R4.64] ;  /* 0x00000016047c5981 */ /* 0x000162000c1e1500 */
[----:B---3--:R-:W-:Y:S01]  /*3150*/  LEA R10, P5, R31, R36, 0x1 ;  /* 0x000000241f0a7211 */ /* 0x008fe200078a08ff */
[C---:B------:R-:W-:Y:S01]  /*3160*/  IMAD.X R9, R37.reuse, 0x1, R84, P4 ;  /* 0x0000000125097824 */ /* 0x040fe200020e0654 */
[----:B------:R-:W-:Y:S02]  /*3170*/  PRMT R105, RZ, 0x7610, R105 ;  /* 0x00007610ff697816 */ /* 0x000fe40000000069 */
[----:B------:R-:W-:Y:S01]  /*3180*/  PRMT R122, RZ, 0x7610, R122 ;  /* 0x00007610ff7a7816 */ /* 0x000fe2000000007a */
[----:B------:R-:W-:Y:S01]  /*3190*/  IMAD.X R11, R37, 0x1, R82, P5 ;  /* 0x00000001250b7824 */ /* 0x000fe200028e0652 */
[C---:B------:R-:W-:Y:S02]  /*31a0*/  ISETP.GT.AND P4, PT, R35.reuse, 0x9, PT ;  /* 0x000000092300780c */ /* 0x040fe40003f84270 */
[----:B------:R1:W5:Y:S01]  /*31b0*/  @P2 LDG.E.U16 R105, desc[UR22][R8.64] ;  /* 0x0000001608692981 */ /* 0x000362000c1e1500 */
[----:B------:R-:W-:-:S02]  /*31c0*/  ISETP.GT.AND P5, PT, R35, 0xa, PT ;  /* 0x0000000a2300780c */ /* 0x000fc40003fa4270 */
[-C--:B------:R-:W-:Y:S01]  /*31d0*/  LEA R6, P2, R30, R36.reuse, 0x1 ;  /* 0x000000241e067211 */ /* 0x080fe200078408ff */
[----:B------:R3:W5:Y:S01]  /*31e0*/  @P6 LDG.E.U16 R122, desc[UR22][R10.64] ;  /* 0x000000160a7a6981 */ /* 0x000762000c1e1500 */
[----:B0-----:R-:W-:Y:S02]  /*31f0*/  LEA R4, P6, R29, R36, 0x1 ;  /* 0x000000241d047211 */ /* 0x001fe400078c08ff */
[----:B------:R-:W-:Y:S01]  /*3200*/  PRMT R95, RZ, 0x7610, R95 ;  /* 0x00007610ff5f7816 */ /* 0x000fe2000000005f */
[C---:B------:R-:W-:Y:S01]  /*3210*/  IMAD.X R7, R37.reuse, 0x1, R80, P2 ;  /* 0x0000000125077824 */ /* 0x040fe200010e0650 */
[----:B------:R-:W-:Y:S01]  /*3220*/  PRMT R120, RZ, 0x7610, R120 ;  /* 0x00007610ff787816 */ /* 0x000fe20000000078 */
[----:B------:R-:W-:Y:S01]  /*3230*/  IMAD.X R5, R37, 0x1, R78, P6 ;  /* 0x0000000125057824 */ /* 0x000fe200030e064e */
[C---:B------:R-:W-:Y:S02]  /*3240*/  ISETP.GT.AND P2, PT, R35.reuse, 0xb, PT ;  /* 0x0000000b2300780c */ /* 0x040fe40003f44270 */
[----:B------:R0:W5:Y:S01]  /*3250*/  @P4 LDG.E.U16 R95, desc[UR22][R6.64] ;  /* 0x00000016065f4981 */ /* 0x000162000c1e1500 */
[----:B------:R-:W-:-:S02]  /*3260*/  ISETP.GT.AND P6, PT, R35, 0xc, PT ;  /* 0x0000000c2300780c */ /* 0x000fc40003fc4270 */
[-C--:B-1----:R-:W-:Y:S01]  /*3270*/  LEA R8, P4, R27, R36.reuse, 0x1 ;  /* 0x000000241b087211 */ /* 0x082fe200078808ff */
[----:B------:R1:W5:Y:S01]  /*3280*/  @P5 LDG.E.U16 R120, desc[UR22][R4.64] ;  /* 0x0000001604785981 */ /* 0x000362000c1e1500 */
[----:B---3--:R-:W-:Y:S02]  /*3290*/  LEA R10, P5, R24, R36, 0x1 ;  /* 0x00000024180a7211 */ /* 0x008fe400078a08ff */
[----:B------:R-:W-:Y:S01]  /*32a0*/  PRMT R93, RZ, 0x7610, R93 ;  /* 0x00007610ff5d7816 */ /* 0x000fe2000000005d */
[C---:B------:R-:W-:Y:S01]  /*32b0*/  IMAD.X R9, R37.reuse, 0x1, R76, P4 ;  /* 0x0000000125097824 */ /* 0x040fe200020e064c */
[----:B------:R-:W-:Y:S01]  /*32c0*/  PRMT R89, RZ, 0x7610, R89 ;  /* 0x00007610ff597816 */ /* 0x000fe20000000059 */
[----:B------:R-:W-:Y:S01]  /*32d0*/  IMAD.X R11, R37, 0x1, R74, P5 ;  /* 0x00000001250b7824 */ /* 0x000fe200028e064a */
[C---:B------:R-:W-:Y:S02]  /*32e0*/  ISETP.GT.AND P4, PT, R35.reuse, 0xd, PT ;  /* 0x0000000d2300780c */ /* 0x040fe40003f84270 */
[----:B------:R3:W5:Y:S01]  /*32f0*/  @P2 LDG.E.U16 R93, desc[UR22][R8.64] ;  /* 0x00000016085d2981 */ /* 0x000762000c1e1500 */
[----:B------:R-:W-:-:S02]  /*3300*/  ISETP.GT.AND P5, PT, R35, 0xe, PT ;  /* 0x0000000e2300780c */ /* 0x000fc40003fa4270 */
[-C--:B0-----:R-:W-:Y:S01]  /*3310*/  LEA R6, P2, R23, R36.reuse, 0x1 ;  /* 0x0000002417067211 */ /* 0x081fe200078408ff */
[----:B------:R0:W5:Y:S01]  /*3320*/  @P6 LDG.E.U16 R89, desc[UR22][R10.64] ;  /* 0x000000160a596981 */ /* 0x000162000c1e1500 */
[----:B-1----:R-:W-:Y:S02]  /*3330*/  LEA R4, P6, R22, R36, 0x1 ;  /* 0x0000002416047211 */ /* 0x002fe400078c08ff */
[----:B------:R-:W-:Y:S01]  /*3340*/  PRMT R116, RZ, 0x7610, R116 ;  /* 0x00007610ff747816 */ /* 0x000fe20000000074 */
[C---:B------:R-:W-:Y:S01]  /*3350*/  IMAD.X R7, R37.reuse, 0x1, R72, P2 ;  /* 0x0000000125077824 */ /* 0x040fe200010e0648 */
[----:B------:R-:W-:Y:S01]  /*3360*/  PRMT R87, RZ, 0x7610, R87 ;  /* 0x00007610ff577816 */ /* 0x000fe20000000057 */
[----:B------:R-:W-:Y:S01]  /*3370*/  IMAD.X R5, R37, 0x1, R70, P6 ;  /* 0x0000000125057824 */ /* 0x000fe200030e0646 */
[C---:B------:R-:W-:Y:S02]  /*3380*/  ISETP.GT.AND P2, PT, R35.reuse, 0xf, PT ;  /* 0x0000000f2300780c */ /* 0x040fe40003f44270 */
[----:B------:R1:W5:Y:S01]  /*3390*/  @P4 LDG.E.U16 R116, desc[UR22][R6.64] ;  /* 0x0000001606744981 */ /* 0x000362000c1e1500 */
[----:B------:R-:W-:-:S02]  /*33a0*/  ISETP.GT.AND P6, PT, R35, 0x10, PT ;  /* 0x000000102300780c */ /* 0x000fc40003fc4270 */
[-C--:B---3--:R-:W-:Y:S01]  /*33b0*/  LEA R8, P4, R71, R36.reuse, 0x1 ;  /* 0x0000002447087211 */ /* 0x088fe200078808ff */
        /* <DEDUP_REMOVED lines=21> */
[-C--:B-1----:R-:W-:Y:S02]  /*3510*/  LEA R10, P2, R61, R36.reuse, 0x1 ;  /* 0x000000243d0a7211 */ /* 0x082fe400078408ff */
[----:B------:R-:W-:Y:S01]  /*3520*/  PRMT R110, RZ, 0x7610, R110 ;  /* 0x00007610ff6e7816 */ /* 0x000fe2000000006e */
[C---:B------:R-:W-:Y:S01]  /*3530*/  IMAD.X R9, R37.reuse, 0x1, R60, P6 ;  /* 0x0000000125097824 */ /* 0x040fe200030e063c */
[----:B------:R-:W-:Y:S01]  /*3540*/  PRMT R14, RZ, 0x7610, R14 ;  /* 0x00007610ff0e7816 */ /* 0x000fe2000000000e */
[----:B------:R-:W-:Y:S01]  /*3550*/  IMAD.X R11, R37, 0x1, R58, P2 ;  /* 0x00000001250b7824 */ /* 0x000fe200010e063a */
[C---:B------:R-:W-:Y:S02]  /*3560*/  ISETP.GT.AND P6, PT, R35.reuse, 0x15, PT ;  /* 0x000000152300780c */ /* 0x040fe40003fc4270 */
[----:B------:R-:W-:Y:S01]  /*3570*/  ISETP.GT.AND P2, PT, R35, 0x16, PT ;  /* 0x000000162300780c */ /* 0x000fe20003f44270 */
[----:B------:R1:W5:Y:S01]  /*3580*/  @P5 LDG.E.U16 R110, desc[UR22][R8.64] ;  /* 0x00000016086e5981 */ /* 0x000362000c1e1500 */
[----:B---3--:R-:W-:-:S03]  /*3590*/  LEA R6, P5, R59, R36, 0x1 ;  /* 0x000000243b067211 */ /* 0x008fc600078a08ff */
[----:B------:R3:W5:Y:S01]  /*35a0*/  @P4 LDG.E.U16 R14, desc[UR22][R10.64] ;  /* 0x000000160a0e4981 */ /* 0x000762000c1e1500 */
[-C--:B0-----:R-:W-:Y:S01]  /*35b0*/  LEA R4, P4, R57, R36.reuse, 0x1 ;  /* 0x0000002439047211 */ /* 0x081fe200078808ff */
[C---:B------:R-:W-:Y:S01]  /*35c0*/  IMAD.X R7, R37.reuse, 0x1, R56, P5 ;  /* 0x0000000125077824 */ /* 0x040fe200028e0638 */
[----:B------:R-:W-:Y:S02]  /*35d0*/  PRMT R81, RZ, 0x7610, R81 ;  /* 0x00007610ff517816 */ /* 0x000fe40000000051 */
[----:B------:R-:W-:Y:S01]  /*35e0*/  PRMT R15, RZ, 0x7610, R15 ;  /* 0x00007610ff0f7816 */ /* 0x000fe2000000000f */
[----:B------:R-:W-:Y:S01]  /*35f0*/  IMAD.X R5, R37, 0x1, R54, P4 ;  /* 0x0000000125057824 */ /* 0x000fe200020e0636 */
[C---:B------:R-:W-:Y:S02]  /*3600*/  ISETP.GT.AND P5, PT, R35.reuse, 0x17, PT ;  /* 0x000000172300780c */ /* 0x040fe40003fa4270 */
[----:B------:R-:W-:Y:S01]  /*3610*/  ISETP.GT.AND P4, PT, R35, 0x18, PT ;  /* 0x000000182300780c */ /* 0x000fe20003f84270 */
[----:B------:R0:W5:Y:S01]  /*3620*/  @P6 LDG.E.U16 R81, desc[UR22][R6.64] ;  /* 0x0000001606516981 */ /* 0x000162000c1e1500 */
[----:B-1----:R-:W-:-:S03]  /*3630*/  LEA R8, P6, R55, R36, 0x1 ;  /* 0x0000002437087211 */ /* 0x002fc600078c08ff */
[----:B------:R1:W5:Y:S01]  /*3640*/  @P2 LDG.E.U16 R15, desc[UR22][R4.64] ;  /* 0x00000016040f2981 */ /* 0x000362000c1e1500 */
[-C--:B---3--:R-:W-:Y:S01]  /*3650*/  LEA R10, P2, R53, R36.reuse, 0x1 ;  /* 0x00000024350a7211 */ /* 0x088fe200078408ff */
[C---:B------:R-:W-:Y:S01]  /*3660*/  IMAD.X R9, R37.reuse, 0x1, R52, P6 ;  /* 0x0000000125097824 */ /* 0x040fe200030e0634 */
[----:B------:R-:W-:Y:S02]  /*3670*/  PRMT R108, RZ, 0x7610, R108 ;  /* 0x00007610ff6c7816 */ /* 0x000fe4000000006c */
[----:B------:R-:W-:Y:S01]  /*3680*/  PRMT R19, RZ, 0x7610, R19 ;  /* 0x00007610ff137816 */ /* 0x000fe20000000013 */
[----:B------:R-:W-:Y:S01]  /*3690*/  IMAD.X R11, R37, 0x1, R50, P2 ;  /* 0x00000001250b7824 */ /* 0x000fe200010e0632 */
[C---:B------:R-:W-:Y:S02]  /*36a0*/  ISETP.GT.AND P6, PT, R35.reuse, 0x19, PT ;  /* 0x000000192300780c */ /* 0x040fe40003fc4270 */
[----:B------:R-:W-:Y:S01]  /*36b0*/  ISETP.GT.AND P2, PT, R35, 0x1a, PT ;  /* 0x0000001a2300780c */ /* 0x000fe20003f44270 */
[----:B------:R3:W5:Y:S01]  /*36c0*/  @P5 LDG.E.U16 R108, desc[UR22][R8.64] ;  /* 0x00000016086c5981 */ /* 0x000762000c1e1500 */
[----:B0-----:R-:W-:-:S03]  /*36d0*/  LEA R6, P5, R51, R36, 0x1 ;  /* 0x0000002433067211 */ /* 0x001fc600078a08ff */
[----:B------:R0:W5:Y:S01]  /*36e0*/  @P4 LDG.E.U16 R19, desc[UR22][R10.64] ;  /* 0x000000160a134981 */ /* 0x000162000c1e1500 */
[-C--:B-1----:R-:W-:Y:S01]  /*36f0*/  LEA R4, P4, R49, R36.reuse, 0x1 ;  /* 0x0000002431047211 */ /* 0x082fe200078808ff */
[C---:B------:R-:W-:Y:S01]  /*3700*/  IMAD.X R7, R37.reuse, 0x1, R48, P5 ;  /* 0x0000000125077824 */ /* 0x040fe200028e0630 */
[----:B------:R-:W-:Y:S02]  /*3710*/  PRMT R16, RZ, 0x7610, R16 ;  /* 0x00007610ff107816 */ /* 0x000fe40000000010 */
        /* <DEDUP_REMOVED lines=22> */
[----:B0-----:R-:W-:Y:S02]  /*3880*/  LEA R8, P4, R39, R36, 0x1 ;  /* 0x0000002427087211 */ /* 0x001fe400078808ff */
[----:B------:R-:W5:Y:S01]  /*3890*/  @P6 LDG.E.U16 R83, desc[UR22][R6.64] ;  /* 0x0000001606536981 */ /* 0x000f62000c1e1500 */
[----:B------:R-:W-:-:S02]  /*38a0*/  ISETP.GT.AND P5, PT, R35, 0x1f, PT ;  /* 0x0000001f2300780c */ /* 0x000fc40003fa4270 */
[C---:B------:R-:W-:Y:S01]  /*38b0*/  ISETP.GT.AND P6, PT, R35.reuse, RZ, PT ;  /* 0x000000ff2300720c */ /* 0x040fe20003fc4270 */
[----:B------:R0:W5:Y:S01]  /*38c0*/  @P2 LDG.E.U16 R79, desc[UR22][R4.64] ;  /* 0x00000016044f2981 */ /* 0x000162000c1e1500 */
[----:B------:R-:W-:Y:S01]  /*38d0*/  ISETP.GT.AND P2, PT, R35, 0x1, PT ;  /* 0x000000012300780c */ /* 0x000fe20003f44270 */
[----:B------:R-:W-:Y:S01]  /*38e0*/  IMAD.X R9, R37, 0x1, R34, P4 ;  /* 0x0000000125097824 */ /* 0x000fe200020e0622 */
[----:B-1----:R-:W-:Y:S01]  /*38f0*/  IADD3 R10, P4, PT, R33, R36, RZ ;  /* 0x00000024210a7210 */ /* 0x002fe20007f9e0ff */
[----:B------:R-:W-:Y:S01]  /*3900*/  USHF.L.U32 UR4, UR4, 0x1f, URZ ;  /* 0x0000001f04047899 */ /* 0x000fe200080006ff */
[----:B------:R-:W-:Y:S02]  /*3910*/  PRMT R114, RZ, 0x7610, R114 ;  /* 0x00007610ff727816 */ /* 0x000fe40000000072 */
[----:B------:R-:W-:Y:S01]  /*3920*/  PRMT R91, RZ, 0x7610, R91 ;  /* 0x00007610ff5b7816 */ /* 0x000fe2000000005b */
[----:B------:R-:W-:Y:S01]  /*3930*/  IMAD.X R11, R37, 0x1, R104, P4 ;  /* 0x00000001250b7824 */ /* 0x000fe200020e0668 */
[----:B------:R-:W-:Y:S01]  /*3940*/  PRMT R118, RZ, 0x7610, R118 ;  /* 0x00007610ff767816 */ /* 0x000fe20000000076 */
[----:B0-----:R-:W-:Y:S01]  /*3950*/  IMAD.U32 R4, RZ, RZ, UR4 ;  /* 0x00000004ff047e24 */ /* 0x001fe2000f8e00ff */
[----:B------:R0:W5:Y:S04]  /*3960*/  @P5 LDG.E.U16 R114, desc[UR22][R8.64] ;  /* 0x0000001608725981 */ /* 0x000168000c1e1500 */
[----:B------:R0:W5:Y:S04]  /*3970*/  @P6 LDG.E.U16 R91, desc[UR22][R36.64] ;  /* 0x00000016245b6981 */ /* 0x000168000c1e1500 */
[----:B------:R0:W5:Y:S01]  /*3980*/  @P2 LDG.E.U16 R118, desc[UR22][R10.64] ;  /* 0x000000160a762981 */ /* 0x000162000c1e1500 */
[----:B------:R-:W1:Y:S01]  /*3990*/  SYNCS.PHASECHK.TRANS64.TRYWAIT P2, [UR11], R4 ;  /* 0x00000004ff0075a7 */ /* 0x000e62000804110b */
[----:B--2---:R-:W-:-:S02]  /*39a0*/  PRMT R5, R113, 0x5410, R111 ;  /* 0x0000541071057816 */ /* 0x004fc4000000006f */
[----:B----4-:R-:W-:Y:S01]  /*39b0*/  PRMT R6, R107, 0x5410, R109 ;  /* 0x000054106b067816 */ /* 0x010fe2000000006d */
[----:B01----:R-:W-:Y:S06]  /*39c0*/  @!P2 BRA `(.L_x_9) ;  /* 0x0000001400b4a947 */ /* 0x003fec0003800000 */
.L_x_17:
[----:B-----5:R-:W-:Y:S01]  /*39d0*/  PRMT R16, R19, 0x5410, R16 ;  /* 0x0000541013107816 */ /* 0x020fe20000000010 */
[C---:B------:R-:W-:Y:S01]  /*39e0*/  IMAD.WIDE R96, R73.reuse, 0x2, R96 ;  /* 0x0000000249607825 */ /* 0x040fe200078e0260 */
[----:B------:R-:W-:Y:S02]  /*39f0*/  PRMT R7, R124, 0x5410, R105 ;  /* 0x000054107c077816 */ /* 0x000fe40000000069 */
[----:B------:R-:W-:Y:S01]  /*3a00*/  PRMT R8, R122, 0x5410, R95 ;  /* 0x000054107a087816 */ /* 0x000fe2000000005f */
[----:B------:R-:W-:Y:S01]  /*3a10*/  IMAD.WIDE R98, R73, 0x2, R98 ;  /* 0x0000000249627825 */ /* 0x000fe200078e0262 */
[----:B------:R-:W-:Y:S02]  /*3a20*/  PRMT R9, R120, 0x5410, R93 ;  /* 0x0000541078097816 */ /* 0x000fe4000000005d */
[----:B------:R-:W-:Y:S01]  /*3a30*/  PRMT R10, R89, 0x5410, R116 ;  /* 0x00005410590a7816 */ /* 0x000fe20000000074 */
[----:B------:R-:W-:Y:S01]  /*3a40*/  IMAD.WIDE R102, R73, 0x2, R102 ;  /* 0x0000000249667825 */ /* 0x000fe200078e0266 */
[----:B------:R-:W-:-:S02]  /*3a50*/  PRMT R11, R87, 0x5410, R112 ;  /* 0x00005410570b7816 */ /* 0x000fc40000000070 */
[----:B------:R-:W-:Y:S01]  /*3a60*/  PRMT R12, R12, 0x5410, R85 ;  /* 0x000054100c0c7816 */ /* 0x000fe20000000055 */
[----:B------:R-:W-:Y:S01]  /*3a70*/  IMAD.WIDE R100, R73, 0x2, R100 ;  /* 0x0000000249647825 */ /* 0x000fe200078e0264 */
[----:B------:R-:W-:Y:S02]  /*3a80*/  PRMT R13, R13, 0x5410, R110 ;  /* 0x000054100d0d7816 */ /* 0x000fe4000000006e */
[----:B------:R-:W-:Y:S02]  /*3a90*/  PRMT R14, R14, 0x5410, R81 ;  /* 0x000054100e0e7816 */ /* 0x000fe40000000051 */
[----:B------:R-:W-:Y:S02]  /*3aa0*/  PRMT R15, R15, 0x5410, R108 ;  /* 0x000054100f0f7816 */ /* 0x000fe4000000006c */
[----:B------:R-:W-:Y:S02]  /*3ab0*/  PRMT R17, R106, 0x5410, R17 ;  /* 0x000054106a117816 */ /* 0x000fe40000000011 */
[----:B------:R-:W-:-:S02]  /*3ac0*/  PRMT R18, R18, 0x5410, R83 ;  /* 0x0000541012127816 */ /* 0x000fc40000000053 */
[----:B------:R-:W-:Y:S02]  /*3ad0*/  PRMT R19, R79, 0x5410, R114 ;  /* 0x000054104f137816 */ /* 0x000fe40000000072 */
[----:B------:R-:W-:Y:S02]  /*3ae0*/  PRMT R4, R91, 0x5410, R118 ;  /* 0x000054105b047816 */ /* 0x000fe40000000076 */
[----:B------:R-:W-:Y:S02]  /*3af0*/  ISETP.GE.AND P2, PT, R20, R35, PT ;  /* 0x000000231400720c */ /* 0x000fe40003f46270 */
[----:B------:R0:W-:Y:S01]  /*3b00*/  STTM.x16 tmem[UR13], R4 ;  /* 0x00000004000079ed */ /* 0x0001e2000824000d */
[----:B------:R-:W1:Y:S01]  /*3b10*/  FENCE.VIEW.ASYNC.T ;  /* 0x00000000000073c6 */ /* 0x000e620000000200 */
[----:B------:R-:W-:Y:S01]  /*3b20*/  PRMT R106, RZ, 0x7610, R106 ;  /* 0x00007610ff6a7816 */ /* 0x000fe2000000006a */
[----:B-1----:R-:W-:Y:S01]  /*3b30*/  BAR.SYNC.DEFER_BLOCKING 0x0 ;  /* 0x0000000000007b1d */ /* 0x002fe20000010000 */
[----:B------:R-:W-:-:S02]  /*3b40*/  PRMT R108, RZ, 0x7610, R108 ;  /* 0x00007610ff6c7816 */ /* 0x000fc4000000006c */
[----:B------:R-:W-:Y:S02]  /*3b50*/  PRMT R110, RZ, 0x7610, R110 ;  /* 0x00007610ff6e7816 */ /* 0x000fe4000000006e */
[----:B------:R-:W-:-:S03]  /*3b60*/  PRMT R112, RZ, 0x7610, R112 ;  /* 0x00007610ff707816 */ /* 0x000fc60000000070 */
[----:B------:R-:W2:Y:S04]  /*3b70*/  @!P2 LDG.E.U16 R106, desc[UR22][R102.64] ;  /* 0x00000016666aa981 */ /* 0x000ea8000c1e1500 */
[----:B------:R-:W3:Y:S04]  /*3b80*/  @!P2 LDG.E.U16 R108, desc[UR22][R98.64] ;  /* 0x00000016626ca981 */ /* 0x000ee8000c1e1500 */
[----:B------:R-:W4:Y:S04]  /*3b90*/  @!P2 LDG.E.U16 R110, desc[UR22][R96.64] ;  /* 0x00000016606ea981 */ /* 0x000f28000c1e1500 */
[----:B------:R-:W4:Y:S01]  /*3ba0*/  @!P2 LDG.E.U16 R112, desc[UR22][R100.64] ;  /* 0x000000166470a981 */ /* 0x000f22000c1e1500 */
[----:B------:R-:W-:Y:S01]  /*3bb0*/  ULEA UR11, UR21, UR9, 0x3 ;  /* 0x00000009150b7291 */ /* 0x000fe2000f8e18ff */
[----:B------:R-:W-:Y:S03]  /*3bc0*/  BAR.SYNC.DEFER_BLOCKING 0x0 ;  /* 0x0000000000007b1d */ /* 0x000fe60000010000 */
[----:B------:R-:W-:-:S03]  /*3bd0*/  UIADD3 UR11, UPT, UPT, UR11, 0x1000, URZ ;  /* 0x000010000b0b7890 */ /* 0x000fc6000fffe0ff */
[----:B--2---:R0:W-:Y:S04]  /*3be0*/  STS.U16 [R75+UR9+0x800], R106 ;  /* 0x0008006a4b007988 */ /* 0x0041e80008000409 */
[----:B---3--:R0:W-:Y:S04]  /*3bf0*/  STS.U16 [R75+UR9+0xa00], R108 ;  /* 0x000a006c4b007988 */ /* 0x0081e80008000409 */
[----:B----4-:R0:W-:Y:S04]  /*3c00*/  STS.U16 [R75+UR9+0xc00], R110 ;  /* 0x000c006e4b007988 */ /* 0x0101e80008000409 */
[----:B------:R0:W-:Y:S01]  /*3c10*/  STS.U16 [R75+UR9+0xe00], R112 ;  /* 0x000e00704b007988 */ /* 0x0001e20008000409 */
[----:B------:R1:W-:Y:S06]  /*3c20*/  MEMBAR.ALL.CTA ;  /* 0x0000000000007992 */ /* 0x0003ec0000008000 */
[----:B-1----:R-:W1:Y:S02]  /*3c30*/  FENCE.VIEW.ASYNC.S ;  /* 0x00000000000073c6 */ /* 0x002e640000000000 */
[----:B-1----:R-:W-:Y:S06]  /*3c40*/  BAR.SYNC.DEFER_BLOCKING 0x0 ;  /* 0x0000000000007b1d */ /* 0x002fec0000010000 */
[----:B------:R-:W-:Y:S05]  /*3c50*/  @P0 BRA `(.L_x_10) ;  /* 0x0000000000580947 */ /* 0x000fea0003800000 */
[----:B------:R-:W-:Y:S02]  /*3c60*/  UIADD3 UR24, UPT, UPT, UR8, 0x48, URZ ;  /* 0x0000004808187890 */ /* 0x000fe4000fffe0ff */
[----:B------:R-:W-:Y:S02]  /*3c70*/  UIADD3 UR25, UPT, UPT, UR8, 0x20, URZ ;  /* 0x0000002008197890 */ /* 0x000fe4000fffe0ff */
        /* <DEDUP_REMOVED lines=11> */
[----:B------:R1:W-:Y:S01]  /*3d30*/  UTCHMMA tmem[UR12], gdesc[UR14], tmem[UR8], tmem[UR18], idesc[UR19], UPT ;  /* 0x00ff120e0c0079ea */ /* 0x0003e2000b800008 */
[----:B------:R-:W-:Y:S01]  /*3d40*/  UMOV UR34, 0x0 ;  /* 0x0000000000227882 */ /* 0x000fe20000000000 */
[----:B------:R-:W-:Y:S01]  /*3d50*/  UMOV UR35, 0x8080010 ;  /* 0x0808001000237882 */ /* 0x000fe20000000000 */
[----:B------:R1:W-:Y:S01]  /*3d60*/  UTCHMMA tmem[UR24], gdesc[UR16], tmem[UR8], tmem[UR26], idesc[UR27], UPT ;  /* 0x00ff1a10180079ea */ /* 0x0003e2000b800008 */
[----:B------:R-:W-:Y:S01]  /*3d70*/  UMOV UR4, UR6 ;  /* 0x0000000600047c82 */ /* 0x000fe20008000000 */
[----:B------:R1:W-:Y:S01]  /*3d80*/  UTCHMMA tmem[UR28], gdesc[UR14], tmem[UR25], tmem[UR30], idesc[UR31], UPT ;  /* 0x00ff1e0e1c0079ea */ /* 0x0003e2000b800019 */
[----:B------:R1:W-:Y:S01]  /*3d90*/  UTCHMMA tmem[UR32], gdesc[UR16], tmem[UR29], tmem[UR34], idesc[UR35], UPT ;  /* 0x00ff2210200079ea */ /* 0x0003e2000b80001d */
[----:B------:R1:W-:Y:S01]  /*3da0*/  UTCBAR [UR4], URZ ;  /* 0x000000ff040073e9 */ /* 0x0003e200080000ff */
[----:B------:R-:W-:Y:S01]  /*3db0*/  NOP ;  /* 0x0000000000007918 */ /* 0x000fe20000000000 */
.L_x_10:
[----:B------:R-:W-:Y:S01]  /*3dc0*/  UIADD3 UR21, UPT, UPT, UR21, 0x1, URZ ;  /* 0x0000000115157890 */ /* 0x000fe2000fffe0ff */
[----:B------:R-:W-:Y:S01]  /*3dd0*/  IMAD.WIDE R36, R77, 0x2, R36 ;  /* 0x000000024d247825 */ /* 0x000fe200078e0224 */
[----:B------:R-:W-:Y:S02]  /*3de0*/  UIADD3 UR20, UPT, UPT, UR20, -0x1, URZ ;  /* 0xffffffff14147890 */ /* 0x000fe4000fffe0ff */
[----:B------:R-:W-:Y:S01]  /*3df0*/  UISETP.GT.AND UP0, UPT, UR21, 0x1, UPT ;  /* 0x000000011500788c */ /* 0x000fe2000bf04270 */
[----:B------:R-:W-:-:S03]  /*3e00*/  VIADD R35, R35, 0xffffffe0 ;  /* 0xffffffe023237836 */ /* 0x000fc60000000000 */
[----:B-1----:R-:W-:Y:S02]  /*3e10*/  USEL UR4, URZ, 0x1, !UP0 ;  /* 0x00000001ff047887 */ /* 0x002fe4000c000000 */
[----:B------:R-:W-:Y:S02]  /*3e20*/  USEL UR21, UR21, URZ, !UP0 ;  /* 0x000000ff15157287 */ /* 0x000fe4000c000000 */
[----:B------:R-:W-:Y:S02]  /*3e30*/  UISETP.NE.U32.AND UP0, UPT, UR20, URZ, UPT ;  /* 0x000000ff1400728c */ /* 0x000fe4000bf05070 */
[----:B------:R-:W-:-:S03]  /*3e40*/  ULOP3.LUT UR6, UR5, UR4, URZ, 0x3c, !UPT ;  /* 0x0000000405067292 */ /* 0x000fc6000f8e3cff */
[----:B------:R-:W-:-:S04]  /*3e50*/  UMOV UR4, UR5 ;  /* 0x0000000500047c82 */ /* 0x000fc80008000000 */
[----:B------:R-:W-:Y:S01]  /*3e60*/  UMOV UR5, UR6 ;  /* 0x0000000600057c82 */ /* 0x000fe20008000000 */
[----:B------:R-:W-:Y:S05]  /*3e70*/  BRA.U UP0, `(.L_x_11) ;  /* 0xfffffff100447547 */ /* 0x000fea000b83ffff */
.L_x_8:
[----:B------:R-:W-:Y:S01]  /*3e80*/  ISETP.GE.AND P0, PT, R3, 0x20, PT ;  /* 0x000000200300780c */ /* 0x000fe20003f06270 */
[----:B------:R-:W1:Y:S01]  /*3e90*/  LDCU UR5, c[0x0][0x3b4] ;  /* 0x00007680ff0577ac */ /* 0x000e620008000800 */
[----:B------:R-:W2:Y:S11]  /*3ea0*/  LDCU.128 UR12, c[0x0][0x390] ;  /* 0x00007200ff0c77ac */ /* 0x000eb60008000c00 */
[----:B------:R-:W-:Y:S05]  /*3eb0*/  @!P0 BRA `(.L_x_12) ;  /* 0x0000000000108947 */ /* 0x000fea0003800000 */
[----:B------:R-:W-:-:S06]  /*3ec0*/  USHF.L.U32 UR4, UR4, 0x1f, URZ ;  /* 0x0000001f04047899 */ /* 0x000fcc00080006ff */
[----:B------:R-:W-:-:S04]  /*3ed0*/  IMAD.U32 R3, RZ, RZ, UR4 ;  /* 0x00000004ff037e24 */ /* 0x000fc8000f8e00ff */
[----:B------:R-:W3:Y:S02]  /*3ee0*/  SYNCS.PHASECHK.TRANS64.TRYWAIT P0, [UR11], R3 ;  /* 0x00000003ff0075a7 */ /* 0x000ee4000800110b */
[----:B---3--:R-:W-:Y:S05]  /*3ef0*/  @!P0 BRA `(.L_x_13) ;  /* 0x0000001000748947 */ /* 0x008fea0003800000 */
.L_x_12:
[----:B------:R-:W-:Y:S01]  /*3f00*/  BAR.SYNC.DEFER_BLOCKING 0x0 ;  /* 0x0000000000007b1d */ /* 0x000fe20000010000 */
[C---:B-1----:R-:W-:Y:S01]  /*3f10*/  IMAD R3, R2.reuse, UR5, RZ ;  /* 0x0000000502037c24 */ /* 0x042fe2000f8e02ff */
[----:B--2---:R-:W-:Y:S01]  /*3f20*/  ISETP.GE.AND P0, PT, R2, UR14, PT ;  /* 0x0000000e02007c0c */ /* 0x004fe2000bf06270 */
[C---:B------:R-:W-:Y:S02]  /*3f30*/  VIADD R38, R0.reuse, 0x1 ;  /* 0x0000000100267836 */ /* 0x040fe40000000000 */
[C---:B------:R-:W-:Y:S01]  /*3f40*/  VIADD R36, R0.reuse, 0x2 ;  /* 0x0000000200247836 */ /* 0x040fe20000000000 */
[----:B------:R-:W1:Y:S01]  /*3f50*/  LDCU UR4, c[0x0][0x3b8] ;  /* 0x00007700ff0477ac */ /* 0x000e620008000800 */
[C---:B------:R-:W-:Y:S01]  /*3f60*/  LEA R2, P4, R3.reuse, UR12, 0x1 ;  /* 0x0000000c03027c11 */ /* 0x040fe2000f8808ff */
[----:B------:R-:W-:Y:S01]  /*3f70*/  VIADD R45, R0, 0x3 ;  /* 0x00000003002d7836 */ /* 0x000fe20000000000 */
[----:B------:R-:W-:Y:S01]  /*3f80*/  ISETP.LT.AND P2, PT, R38, UR15, !P0 ;  /* 0x0000000f26007c0c */ /* 0x000fe2000c741270 */
[----:B------:R-:W-:Y:S01]  /*3f90*/  VIADD R44, R0, 0x4 ;  /* 0x00000004002c7836 */ /* 0x000fe20000000000 */
[----:B------:R-:W-:-:S02]  /*3fa0*/  LEA.HI.X.SX32 R3, R3, UR13, 0x1, P4 ;  /* 0x0000000d03037c11 */ /* 0x000fc4000a0f0eff */
[----:B------:R-:W-:Y:S01]  /*3fb0*/  ISETP.LT.AND P5, PT, R36, UR15, !P0 ;  /* 0x0000000f24007c0c */ /* 0x000fe2000c7a1270 */
[----:B------:R-:W2:Y:S02]  /*3fc0*/  @!P3 SYNCS.CCTL.IV [UR9+0x1000] ;  /* 0x00100000ff00b9b1 */ /* 0x000ea40008000009 */
[----:B--2---:R-:W-:Y:S01]  /*3fd0*/  BAR.SYNC.DEFER_BLOCKING 0x0 ;  /* 0x0000000000007b1d */ /* 0x004fe20000010000 */
[----:B-1----:R-:W-:-:S04]  /*3fe0*/  IMAD R37, R0, UR4, RZ ;  /* 0x0000000400257c24 */ /* 0x002fc8000f8e02ff */
[----:B------:R-:W-:Y:S01]  /*3ff0*/  VIADD R39, R37, UR4 ;  /* 0x0000000425277c36 */ /* 0x000fe20008000000 */
[----:B0-----:R-:W0:Y:S03]  /*4000*/  LDTM.x32 R4, tmem[UR10] ;  /* 0x0000000a000479ee */ /* 0x001e2600082c0000 */
[C---:B------:R-:W-:Y:S01]  /*4010*/  VIADD R41, R39.reuse, UR4 ;  /* 0x0000000427297c36 */ /* 0x040fe20008000000 */
[----:B------:R-:W-:-:S03]  /*4020*/  LEA R36, P4, R39, R2, 0x1 ;  /* 0x0000000227247211 */ /* 0x000fc600078808ff */
[----:B------:R-:W-:Y:S01]  /*4030*/  VIADD R42, R41, UR4 ;  /* 0x00000004292a7c36 */ /* 0x000fe20008000000 */
[----:B------:R-:W1:Y:S01]  /*4040*/  @!P3 SYNCS.CCTL.IV [UR9+0x1008] ;  /* 0x00100800ff00b9b1 */ /* 0x000e620008000009 */
[C---:B------:R-:W-:Y:S01]  /*4050*/  ISETP.LT.AND P3, PT, R0.reuse, UR15, !P0 ;  /* 0x0000000f00007c0c */ /* 0x040fe2000c761270 */
[----:B------:R-:W-:Y:S01]  /*4060*/  NOP ;  /* 0x0000000000007918 */ /* 0x000fe20000000000 */
[----:B0-----:R-:W-:Y:S02]  /*4070*/  F2FP.F16.F32.PACK_AB R43, R5, R4 ;  /* 0x00000004052b723e */ /* 0x001fe400000000ff */
[----:B------:R-:W-:Y:S02]  /*4080*/  LEA R4, P6, R37, R2, 0x1 ;  /* 0x0000000225047211 */ /* 0x000fe400078c08ff */
[----:B------:R-:W-:Y:S01]  /*4090*/  F2FP.F16.F32.PACK_AB R6, R7, R6 ;  /* 0x000000060706723e */ /* 0x000fe200000000ff */
[----:B------:R-:W-:Y:S01]  /*40a0*/  VIADD R7, R0, 0x6 ;  /* 0x0000000600077836 */ /* 0x000fe20000000000 */
[----:B------:R-:W-:-:S02]  /*40b0*/  LEA.HI.X.SX32 R5, R37, R3, 0x1, P6 ;  /* 0x0000000325057211 */ /* 0x000fc400030f0eff */
[-C--:B------:R-:W-:Y:S02]  /*40c0*/  LEA R38, P6, R41, R2.reuse, 0x1 ;  /* 0x0000000229267211 */ /* 0x080fe400078c08ff */
[-C--:B------:R-:W-:Y:S01]  /*40d0*/  LEA.HI.X.SX32 R37, R39, R3.reuse, 0x1, P4 ;  /* 0x0000000327257211 */ /* 0x080fe200020f0eff */
[----:B------:R0:W-:Y:S01]  /*40e0*/  @P3 STG.E.U16 desc[UR22][R4.64], R43 ;  /* 0x0000002b04003986 */ /* 0x0001e2000c101516 */
[C---:B------:R-:W-:Y:S02]  /*40f0*/  LEA R40, P4, R42.reuse, R2, 0x1 ;  /* 0x000000022a287211 */ /* 0x040fe400078808ff */
[-C--:B------:R-:W-:Y:S02]  /*4100*/  LEA.HI.X.SX32 R39, R41, R3.reuse, 0x1, P6 ;  /* 0x0000000329277211 */ /* 0x080fe400030f0eff */
[----:B------:R-:W-:Y:S02]  /*4110*/  ISETP.LT.AND P6, PT, R45, UR15, !P0 ;  /* 0x0000000f2d007c0c */ /* 0x000fe4000c7c1270 */
[C---:B------:R-:W-:Y:S01]  /*4120*/  LEA.HI.X.SX32 R41, R42.reuse, R3, 0x1, P4 ;  /* 0x000000032a297211 */ /* 0x040fe200020f0eff */
[----:B------:R-:W-:Y:S01]  /*4130*/  VIADD R42, R42, UR4 ;  /* 0x000000042a2a7c36 */ /* 0x000fe20008000000 */
[----:B------:R-:W-:Y:S01]  /*4140*/  ISETP.LT.AND P4, PT, R44, UR15, !P0 ;  /* 0x0000000f2c007c0c */ /* 0x000fe2000c781270 */
[C---:B------:R-:W-:Y:S01]  /*4150*/  VIADD R44, R0.reuse, 0x5 ;  /* 0x00000005002c7836 */ /* 0x040fe20000000000 */
[----:B------:R-:W-:Y:S01]  /*4160*/  F2FP.F16.F32.PACK_AB R8, R9, R8 ;  /* 0x000000080908723e */ /* 0x000fe200000000ff */
[----:B------:R-:W-:Y:S01]  /*4170*/  VIADD R9, R0, 0x8 ;  /* 0x0000000800097836 */ /* 0x000fe20000000000 */
[----:B0-----:R-:W-:Y:S01]  /*4180*/  PRMT R5, R43, 0x7632, R5 ;  /* 0x000076322b057816 */ /* 0x001fe20000000005 */
[----:B------:R-:W-:Y:S01]  /*4190*/  VIADD R43, R42, UR4 ;  /* 0x000000042a2b7c36 */ /* 0x000fe20008000000 */
[----:B------:R-:W-:-:S02]  /*41a0*/  ISETP.LT.AND P3, PT, R44, UR15, !P0 ;  /* 0x0000000f2c007c0c */ /* 0x000fc4000c761270 */
[----:B------:R-:W-:Y:S01]  /*41b0*/  F2FP.F16.F32.PACK_AB R11, R11, R10 ;  /* 0x0000000a0b0b723e */ /* 0x000fe200000000ff */
[----:B------:R0:W-:Y:S01]  /*41c0*/  @P2 STG.E.U16 desc[UR22][R36.64], R5 ;  /* 0x0000000524002986 */ /* 0x0001e2000c101516 */
[----:B------:R-:W-:Y:S02]  /*41d0*/  ISETP.LT.AND P2, PT, R7, UR15, !P0 ;  /* 0x0000000f07007c0c */ /* 0x000fe4000c741270 */
[----:B------:R-:W-:Y:S02]  /*41e0*/  PRMT R7, R6, 0x7632, R7 ;  /* 0x0000763206077816 */ /* 0x000fe40000000007 */
[----:B------:R-:W-:Y:S02]  /*41f0*/  F2FP.F16.F32.PACK_AB R12, R13, R12 ;  /* 0x0000000c0d0c723e */ /* 0x000fe400000000ff */
[----:B------:R-:W-:Y:S01]  /*4200*/  F2FP.F16.F32.PACK_AB R14, R15, R14 ;  /* 0x0000000e0f0e723e */ /* 0x000fe200000000ff */
[----:B------:R-:W-:Y:S01]  /*4210*/  VIADD R15, R0, 0x1e ;  /* 0x0000001e000f7836 */ /* 0x000fe20000000000 */
[----:B------:R-:W-:-:S02]  /*4220*/  PRMT R13, R12, 0x7632, R13 ;  /* 0x000076320c0d7816 */ /* 0x000fc4000000000d */
[----:B------:R-:W-:Y:S02]  /*4230*/  F2FP.F16.F32.PACK_AB R16, R17, R16 ;  /* 0x000000101110723e */ /* 0x000fe400000000ff */
[----:B0-----:R-:W-:Y:S01]  /*4240*/  PRMT R37, R6, 0x7610, R37 ;  /* 0x0000761006257816 */ /* 0x001fe20000000025 */
[----:B------:R-:W-:Y:S01]  /*4250*/  VIADD R6, R0, 0x7 ;  /* 0x0000000700067836 */ /* 0x000fe20000000000 */
[----:B------:R-:W-:Y:S02]  /*4260*/  F2FP.F16.F32.PACK_AB R18, R19, R18 ;  /* 0x000000121312723e */ /* 0x000fe400000000ff */
[----:B------:R-:W-:Y:S01]  /*4270*/  F2FP.F16.F32.PACK_AB R20, R21, R20 ;  /* 0x000000141514723e */ /* 0x000fe200000000ff */
[----:B------:R0:W-:Y:S01]  /*4280*/  @P5 STG.E.U16 desc[UR22][R38.64], R37 ;  /* 0x0000002526005986 */ /* 0x0001e2000c101516 */
[C---:B------:R-:W-:Y:S02]  /*4290*/  LEA R4, P5, R42.reuse, R2, 0x1 ;  /* 0x000000022a047211 */ /* 0x040fe400078a08ff */
[----:B------:R-:W-:Y:S01]  /*42a0*/  F2FP.F16.F32.PACK_AB R22, R23, R22 ;  /* 0x000000161716723e */ /* 0x000fe200000000ff */
[----:B------:R2:W-:Y:S01]  /*42b0*/  @P6 STG.E.U16 desc[UR22][R40.64], R7 ;  /* 0x0000000728006986 */ /* 0x0005e2000c101516 */
[----:B------:R-:W-:-:S02]  /*42c0*/  LEA.HI.X.SX32 R5, R42, R3, 0x1, P5 ;  /* 0x000000032a057211 */ /* 0x000fc400028f0eff */
[----:B------:R-:W-:Y:S02]  /*42d0*/  ISETP.LT.AND P5, PT, R6, UR15, !P0 ;  /* 0x0000000f06007c0c */ /* 0x000fe4000c7a1270 */
[----:B------:R-:W-:Y:S02]  /*42e0*/  LEA R6, P6, R43, R2, 0x1 ;  /* 0x000000022b067211 */ /* 0x000fe400078c08ff */
[----:B------:R-:W-:Y:S02]  /*42f0*/  F2FP.F16.F32.PACK_AB R24, R25, R24 ;  /* 0x000000181918723e */ /* 0x000fe400000000ff */
[C---:B0-----:R-:W-:Y:S02]  /*4300*/  PRMT R39, R8.reuse, 0x7610, R39 ;  /* 0x0000761008277816 */ /* 0x041fe40000000027 */
[----:B------:R-:W-:Y:S02]  /*4310*/  PRMT R37, R8, 0x7632, R37 ;  /* 0x0000763208257816 */ /* 0x000fe40000000025 */
[C---:B--2---:R-:W-:Y:S01]  /*4320*/  LEA.HI.X.SX32 R7, R43.reuse, R3, 0x1, P6 ;  /* 0x000000032b077211 */ /* 0x044fe200030f0eff */
[----:B------:R-:W-:Y:S01]  /*4330*/  VIADD R43, R43, UR4 ;  /* 0x000000042b2b7c36 */ /* 0x000fe20008000000 */
[----:B------:R0:W-:Y:S01]  /*4340*/  @P4 STG.E.U16 desc[UR22][R4.64], R39 ;  /* 0x0000002704004986 */ /* 0x0001e2000c101516 */
[----:B------:R-:W-:Y:S01]  /*4350*/  ISETP.LT.AND P4, PT, R9, UR15, !P0 ;  /* 0x0000000f09007c0c */ /* 0x000fe2000c781270 */
[----:B------:R-:W-:Y:S01]  /*4360*/  VIADD R9, R0, 0x9 ;  /* 0x0000000900097836 */ /* 0x000fe20000000000 */
[----:B------:R-:W-:Y:S01]  /*4370*/  PRMT R38, R11, 0x7632, R38 ;  /* 0x000076320b267816 */ /* 0x000fe20000000026 */
[C---:B------:R-:W-:Y:S01]  /*4380*/  VIADD R36, R43.reuse, UR4 ;  /* 0x000000042b247c36 */ /* 0x040fe20008000000 */
[----:B------:R-:W-:Y:S01]  /*4390*/  LEA R8, P6, R43, R2, 0x1 ;  /* 0x000000022b087211 */ /* 0x000fe200078c08ff */
[----:B------:R2:W-:Y:S01]  /*43a0*/  @P3 STG.E.U16 desc[UR22][R6.64], R37 ;  /* 0x0000002506003986 */ /* 0x0005e2000c101516 */
[----:B------:R-:W-:-:S02]  /*43b0*/  ISETP.LT.AND P3, PT, R9, UR15, !P0 ;  /* 0x0000000f09007c0c */ /* 0x000fc4000c761270 */
[----:B------:R-:W-:Y:S02]  /*43c0*/  LEA.HI.X.SX32 R9, R43, R3, 0x1, P6 ;  /* 0x000000032b097211 */ /* 0x000fe400030f0eff */
[----:B------:R-:W-:Y:S01]  /*43d0*/  LEA R10, P6, R36, R2, 0x1 ;  /* 0x00000002240a7211 */ /* 0x000fe200078c08ff */
[C---:B0-----:R-:W-:Y:S01]  /*43e0*/  VIADD R4, R0.reuse, 0xa ;  /* 0x0000000a00047836 */ /* 0x041fe20000000000 */
[----:B------:R-:W-:Y:S01]  /*43f0*/  F2FP.F16.F32.PACK_AB R26, R27, R26 ;  /* 0x0000001a1b1a723e */ /* 0x000fe200000000ff */
[----:B------:R-:W-:Y:S01]  /*4400*/  VIADD R5, R0, 0xb ;  /* 0x0000000b00057836 */ /* 0x000fe20000000000 */
[----:B------:R-:W-:Y:S02]  /*4410*/  F2FP.F16.F32.PACK_AB R28, R29, R28 ;  /* 0x0000001c1d1c723e */ /* 0x000fe400000000ff */
[----:B------:R-:W-:Y:S02]  /*4420*/  F2FP.F16.F32.PACK_AB R30, R31, R30 ;  /* 0x0000001e1f1e723e */ /* 0x000fe400000000ff */
[----:B--2---:R-:W-:-:S02]  /*4430*/  PRMT R7, R11, 0x7610, R7 ;  /* 0x000076100b077816 */ /* 0x004fc40000000007 */
[CC--:B------:R-:W-:Y:S01]  /*4440*/  LEA.HI.X.SX32 R11, R36.reuse, R3.reuse, 0x1, P6 ;  /* 0x00000003240b7211 */ /* 0x0c0fe200030f0eff */
[----:B------:R-:W-:Y:S01]  /*4450*/  VIADD R36, R36, UR4 ;  /* 0x0000000424247c36 */ /* 0x000fe20008000000 */
[----:B------:R-:W-:Y:S01]  /*4460*/  F2FP.F16.F32.PACK_AB R32, R33, R32 ;  /* 0x000000202120723e */ /* 0x000fe200000000ff */
[----:B------:R0:W-:Y:S01]  /*4470*/  @P2 STG.E.U16 desc[UR22][R8.64], R7 ;  /* 0x0000000708002986 */ /* 0x0001e2000c101516 */
[----:B------:R-:W-:Y:S01]  /*4480*/  ISETP.LT.AND P2, PT, R4, UR15, !P0 ;  /* 0x0000000f04007c0c */ /* 0x000fe2000c741270 */
[C---:B------:R-:W-:Y:S01]  /*4490*/  VIADD R37, R36.reuse, UR4 ;  /* 0x0000000424257c36 */ /* 0x040fe20008000000 */
[C---:B------:R-:W-:Y:S01]  /*44a0*/  LEA R4, P6, R36.reuse, R2, 0x1 ;  /* 0x0000000224047211 */ /* 0x040fe200078c08ff */
[----:B------:R2:W-:Y:S01]  /*44b0*/  @P5 STG.E.U16 desc[UR22][R10.64], R38 ;  /* 0x000000260a005986 */ /* 0x0005e2000c101516 */
[----:B------:R-:W-:Y:S02]  /*44c0*/  ISETP.LT.AND P5, PT, R5, UR15, !P0 ;  /* 0x0000000f05007c0c */ /* 0x000fe4000c7a1270 */
[----:B------:R-:W-:-:S02]  /*44d0*/  LEA.HI.X.SX32 R5, R36, R3, 0x1, P6 ;  /* 0x0000000324057211 */ /* 0x000fc400030f0eff */
[----:B------:R-:W-:Y:S02]  /*44e0*/  LEA R6, P6, R37, R2, 0x1 ;  /* 0x0000000225067211 */ /* 0x000fe400078c08ff */
[----:B------:R-:W-:Y:S01]  /*44f0*/  F2FP.F16.F32.PACK_AB R34, R35, R34 ;  /* 0x000000222322723e */ /* 0x000fe200000000ff */
[----:B0-----:R-:W-:Y:S01]  /*4500*/  VIADD R8, R0, 0xc ;  /* 0x0000000c00087836 */ /* 0x001fe20000000000 */
[C---:B------:R-:W-:Y:S01]  /*4510*/  LEA.HI.X.SX32 R7, R37.reuse, R3, 0x1, P6 ;  /* 0x0000000325077211 */ /* 0x040fe200030f0eff */
[----:B------:R-:W-:Y:S01]  /*4520*/  VIADD R37, R37, UR4 ;  /* 0x0000000425257c36 */ /* 0x000fe20008000000 */
[----:B--2---:R-:W-:Y:S01]  /*4530*/  PRMT R11, R12, 0x7610, R11 ;  /* 0x000076100c0b7816 */ /* 0x004fe2000000000b */
[----:B------:R-:W-:Y:S02]  /*4540*/  VIADD R9, R0, 0xd ;  /* 0x0000000d00097836 */ /* 0x000fe40000000000 */
[----:B------:R-:W-:Y:S02]  /*4550*/  VIADD R12, R37, UR4 ;  /* 0x00000004250c7c36 */ /* 0x000fe40008000000 */
[----:B------:R0:W-:Y:S01]  /*4560*/  @P4 STG.E.U16 desc[UR22][R4.64], R11 ;  /* 0x0000000b04004986 */ /* 0x0001e2000c101516 */
[----:B------:R-:W-:-:S02]  /*4570*/  ISETP.LT.AND P4, PT, R8, UR15, !P0 ;  /* 0x0000000f08007c0c */ /* 0x000fc4000c781270 */
[-C--:B------:R-:W-:Y:S01]  /*4580*/  LEA R8, P6, R37, R2.reuse, 0x1 ;  /* 0x0000000225087211 */ /* 0x080fe200078c08ff */
[----:B------:R2:W-:Y:S01]  /*4590*/  @P3 STG.E.U16 desc[UR22][R6.64], R13 ;  /* 0x0000000d06003986 */ /* 0x0005e2000c101516 */
[----:B------:R-:W-:Y:S02]  /*45a0*/  ISETP.LT.AND P3, PT, R9, UR15, !P0 ;  /* 0x0000000f09007c0c */ /* 0x000fe4000c761270 */
[----:B------:R-:W-:Y:S02]  /*45b0*/  LEA.HI.X.SX32 R9, R37, R3, 0x1, P6 ;  /* 0x0000000325097211 */ /* 0x000fe400030f0eff */
[----:B------:R-:W-:Y:S01]  /*45c0*/  LEA R10, P6, R12, R2, 0x1 ;  /* 0x000000020c0a7211 */ /* 0x000fe200078c08ff */
[----:B0-----:R-:W-:-:S03]  /*45d0*/  VIADD R4, R0, 0xe ;  /* 0x0000000e00047836 */ /* 0x001fc60000000000 */
[CC--:B------:R-:W-:Y:S01]  /*45e0*/  LEA.HI.X.SX32 R11, R12.reuse, R3.reuse, 0x1, P6 ;  /* 0x000000030c0b7211 */ /* 0x0c0fe200030f0eff */
[----:B------:R-:W-:Y:S01]  /*45f0*/  VIADD R12, R12, UR4 ;  /* 0x000000040c0c7c36 */ /* 0x000fe20008000000 */
[----:B------:R0:W-:Y:S01]  /*4600*/  @P2 STG.E.U16 desc[UR22][R8.64], R14 ;  /* 0x0000000e08002986 */ /* 0x0001e2000c101516 */
[----:B--2---:R-:W-:Y:S01]  /*4610*/  PRMT R7, R14, 0x7632, R7 ;  /* 0x000076320e077816 */ /* 0x004fe20000000007 */
[----:B------:R-:W-:Y:S01]  /*4620*/  VIADD R5, R0, 0xf ;  /* 0x0000000f00057836 */ /* 0x000fe20000000000 */
[----:B------:R-:W-:Y:S01]  /*4630*/  ISETP.LT.AND P2, PT, R4, UR15, !P0 ;  /* 0x0000000f04007c0c */ /* 0x000fe2000c741270 */
[C---:B------:R-:W-:Y:S01]  /*4640*/  VIADD R13, R12.reuse, UR4 ;  /* 0x000000040c0d7c36 */ /* 0x040fe20008000000 */
[C---:B------:R-:W-:Y:S01]  /*4650*/  LEA R4, P6, R12.reuse, R2, 0x1 ;  /* 0x000000020c047211 */ /* 0x040fe200078c08ff */
[----:B------:R2:W-:Y:S01]  /*4660*/  @P5 STG.E.U16 desc[UR22][R10.64], R7 ;  /* 0x000000070a005986 */ /* 0x0005e2000c101516 */
[----:B------:R-:W-:Y:S02]  /*4670*/  ISETP.LT.AND P5, PT, R5, UR15, !P0 ;  /* 0x0000000f05007c0c */ /* 0x000fe4000c7a1270 */
[----:B------:R-:W-:-:S02]  /*4680*/  LEA.HI.X.SX32 R5, R12, R3, 0x1, P6 ;  /* 0x000000030c057211 */ /* 0x000fc400030f0eff */
[C---:B------:R-:W-:Y:S01]  /*4690*/  LEA R6, P6, R13.reuse, R2, 0x1 ;  /* 0x000000020d067211 */ /* 0x040fe200078c08ff */
[C---:B0-----:R-:W-:Y:S02]  /*46a0*/  VIADD R8, R0.reuse, 0x10 ;  /* 0x0000001000087836 */ /* 0x041fe40000000000 */
[----:B------:R0:W-:Y:S01]  /*46b0*/  @P4 STG.E.U16 desc[UR22][R4.64], R16 ;  /* 0x0000001004004986 */ /* 0x0001e2000c101516 */
[----:B------:R-:W-:Y:S02]  /*46c0*/  VIADD R9, R0, 0x11 ;  /* 0x0000001100097836 */ /* 0x000fe40000000000 */
[----:B------:R-:W-:Y:S01]  /*46d0*/  ISETP.LT.AND P4, PT, R8, UR15, !P0 ;  /* 0x0000000f08007c0c */ /* 0x000fe2000c781270 */
[----:B------:R-:W-:Y:S01]  /*46e0*/  VIADD R14, R0, 0x1f ;  /* 0x0000001f000e7836 */ /* 0x000fe20000000000 */
[C---:B--2---:R-:W-:Y:S01]  /*46f0*/  LEA.HI.X.SX32 R7, R13.reuse, R3, 0x1, P6 ;  /* 0x000000030d077211 */ /* 0x044fe200030f0eff */
[----:B------:R-:W-:Y:S01]  /*4700*/  VIADD R13, R13, UR4 ;  /* 0x000000040d0d7c36 */ /* 0x000fe20008000000 */
[----:B------:R-:W-:-:S03]  /*4710*/  PRMT R11, R16, 0x7632, R11 ;  /* 0x00007632100b7816 */ /* 0x000fc6000000000b */
[C---:B------:R-:W-:Y:S01]  /*4720*/  VIADD R12, R13.reuse, UR4 ;  /* 0x000000040d0c7c36 */ /* 0x040fe20008000000 */
[-C--:B------:R-:W-:Y:S01]  /*4730*/  LEA R8, P6, R13, R2.reuse, 0x1 ;  /* 0x000000020d087211 */ /* 0x080fe200078c08ff */
[----:B------:R2:W-:Y:S01]  /*4740*/  @P3 STG.E.U16 desc[UR22][R6.64], R11 ;  /* 0x0000000b06003986 */ /* 0x0005e2000c101516 */
[----:B------:R-:W-:Y:S01]  /*4750*/  ISETP.LT.AND P3, PT, R9, UR15, !P0 ;  /* 0x0000000f09007c0c */ /* 0x000fe2000c761270 */
[C---:B0-----:R-:W-:Y:S01]  /*4760*/  VIADD R4, R0.reuse, 0x12 ;  /* 0x0000001200047836 */ /* 0x041fe20000000000 */
[----:B------:R-:W-:Y:S01]  /*4770*/  LEA.HI.X.SX32 R9, R13, R3, 0x1, P6 ;  /* 0x000000030d097211 */ /* 0x000fe200030f0eff */
[----:B------:R-:W-:Y:S01]  /*4780*/  VIADD R5, R0, 0x13 ;  /* 0x0000001300057836 */ /* 0x000fe20000000000 */
[----:B------:R-:W-:-:S03]  /*4790*/  LEA R10, P6, R12, R2, 0x1 ;  /* 0x000000020c0a7211 */ /* 0x000fc600078c08ff */
[----:B------:R0:W-:Y:S01]  /*47a0*/  @P2 STG.E.U16 desc[UR22][R8.64], R18 ;  /* 0x0000001208002986 */ /* 0x0001e2000c101516 */
[----:B------:R-:W-:Y:S02]  /*47b0*/  ISETP.LT.AND P2, PT, R4, UR15, !P0 ;  /* 0x0000000f04007c0c */ /* 0x000fe4000c741270 */
[C---:B--2---:R-:W-:Y:S01]  /*47c0*/  LEA.HI.X.SX32 R11, R12.reuse, R3, 0x1, P6 ;  /* 0x000000030c0b7211 */ /* 0x044fe200030f0eff */
[----:B------:R-:W-:Y:S01]  /*47d0*/  VIADD R12, R12, UR4 ;  /* 0x000000040c0c7c36 */ /* 0x000fe20008000000 */
[----:B------:R-:W-:-:S03]  /*47e0*/  PRMT R7, R18, 0x7632, R7 ;  /* 0x0000763212077816 */ /* 0x000fc60000000007 */
[C---:B------:R-:W-:Y:S01]  /*47f0*/  VIADD R13, R12.reuse, UR4 ;  /* 0x000000040c0d7c36 */ /* 0x040fe20008000000 */
[-C--:B------:R-:W-:Y:S01]  /*4800*/  LEA R4, P6, R12, R2.reuse, 0x1 ;  /* 0x000000020c047211 */ /* 0x080fe200078c08ff */
[----:B------:R2:W-:Y:S01]  /*4810*/  @P5 STG.E.U16 desc[UR22][R10.64], R7 ;  /* 0x000000070a005986 */ /* 0x0005e2000c101516 */
[----:B------:R-:W-:Y:S01]  /*4820*/  ISETP.LT.AND P5, PT, R5, UR15, !P0 ;  /* 0x0000000f05007c0c */ /* 0x000fe2000c7a1270 */
[----:B0-----:R-:W-:Y:S01]  /*4830*/  VIADD R8, R0, 0x14 ;  /* 0x0000001400087836 */ /* 0x001fe20000000000 */
        /* <DEDUP_REMOVED lines=52> */
[----:B------:R-:W-:Y:S02]  /*4b80*/  LEA.HI.X.SX32 R5, R12, R3, 0x1, P6 ;  /* 0x000000030c057211 */ /* 0x000fe400030f0eff */
[----:B------:R-:W-:Y:S02]  /*4b90*/  LEA R6, P6, R13, R2, 0x1 ;  /* 0x000000020d067211 */ /* 0x000fe400078c08ff */
[----:B------:R-:W-:Y:S01]  /*4ba0*/  PRMT R9, R28, 0x7632, R9 ;  /* 0x000076321c097816 */ /* 0x000fe20000000009 */
[----:B------:R0:W-:Y:S01]  /*4bb0*/  @P4 STG.E.U16 desc[UR22][R4.64], R28 ;  /* 0x0000001c04004986 */ /* 0x0001e2000c101516 */
[----:B------:R-:W-:-:S02]  /*4bc0*/  ISETP.LT.AND P4, PT, R8, UR15, !P0 ;  /* 0x0000000f08007c0c */ /* 0x000fc4000c781270 */
[C---:B--2---:R-:W-:Y:S01]  /*4bd0*/  LEA.HI.X.SX32 R7, R13.reuse, R3, 0x1, P6 ;  /* 0x000000030d077211 */ /* 0x044fe200030f0eff */
[----:B------:R-:W-:Y:S02]  /*4be0*/  VIADD R13, R13, UR4 ;  /* 0x000000040d0d7c36 */ /* 0x000fe40008000000 */
[----:B------:R-:W-:Y:S02]  /*4bf0*/  VIADD R11, R0, 0x1d ;  /* 0x0000001d000b7836 */ /* 0x000fe40000000000 */
[----:B------:R2:W-:Y:S01]  /*4c00*/  @P3 STG.E.U16 desc[UR22][R6.64], R9 ;  /* 0x0000000906003986 */ /* 0x0005e2000c101516 */
[C---:B------:R-:W-:Y:S01]  /*4c10*/  LEA R8, P3, R13.reuse, R2, 0x1 ;  /* 0x000000020d087211 */ /* 0x040fe200078608ff */
[----:B------:R-:W-:-:S05]  /*4c20*/  VIADD R10, R13, UR4 ;  /* 0x000000040d0a7c36 */ /* 0x000fca0008000000 */
[----:B0-----:R-:W-:-:S04]  /*4c30*/  LEA R4, P6, R10, R2, 0x1 ;  /* 0x000000020a047211 */ /* 0x001fc800078c08ff */
[CC--:B------:R-:W-:Y:S02]  /*4c40*/  LEA.HI.X.SX32 R5, R10.reuse, R3.reuse, 0x1, P6 ;  /* 0x000000030a057211 */ /* 0x0c0fe400030f0eff */
[----:B--2---:R-:W-:Y:S02]  /*4c50*/  LEA.HI.X.SX32 R9, R13, R3, 0x1, P3 ;  /* 0x000000030d097211 */ /* 0x004fe400018f0eff */
[----:B------:R-:W-:Y:S01]  /*4c60*/  ISETP.LT.AND P3, PT, R11, UR15, !P0 ;  /* 0x0000000f0b007c0c */ /* 0x000fe2000c761270 */
[----:B------:R-:W-:Y:S02]  /*4c70*/  VIADD R11, R10, UR4 ;  /* 0x000000040a0b7c36 */ /* 0x000fe40008000000 */
[----:B------:R0:W-:Y:S02]  /*4c80*/  @P2 STG.E.U16 desc[UR22][R8.64], R30 ;  /* 0x0000001e08002986 */ /* 0x0001e4000c101516 */
[C---:B------:R-:W-:Y:S01]  /*4c90*/  VIADD R12, R11.reuse, UR4 ;  /* 0x000000040b0c7c36 */ /* 0x040fe20008000000 */
[----:B------:R-:W-:-:S03]  /*4ca0*/  LEA R6, P2, R11, R2, 0x1 ;  /* 0x000000020b067211 */ /* 0x000fc600078408ff */
[C---:B------:R-:W-:Y:S01]  /*4cb0*/  VIADD R13, R12.reuse, UR4 ;  /* 0x000000040c0d7c36 */ /* 0x040fe20008000000 */
[CC--:B------:R-:W-:Y:S02]  /*4cc0*/  LEA R10, P6, R12.reuse, R2.reuse, 0x1 ;  /* 0x000000020c0a7211 */ /* 0x0c0fe400078c08ff */
[-C--:B------:R-:W-:Y:S01]  /*4cd0*/  LEA.HI.X.SX32 R7, R11, R3.reuse, 0x1, P2 ;  /* 0x000000030b077211 */ /* 0x080fe200010f0eff */
[C---:B------:R-:W-:Y:S01]  /*4ce0*/  VIADD R0, R13.reuse, UR4 ;  /* 0x000000040d007c36 */ /* 0x040fe20008000000 */
[----:B------:R-:W-:Y:S02]  /*4cf0*/  LEA.HI.X.SX32 R11, R12, R3, 0x1, P6 ;  /* 0x000000030c0b7211 */ /* 0x000fe400030f0eff */
[----:B------:R-:W-:Y:S02]  /*4d00*/  LEA R12, P6, R13, R2, 0x1 ;  /* 0x000000020d0c7211 */ /* 0x000fe400078c08ff */
[----:B------:R-:W-:Y:S02]  /*4d10*/  ISETP.LT.AND P2, PT, R15, UR15, !P0 ;  /* 0x0000000f0f007c0c */ /* 0x000fe4000c741270 */
[----:B------:R-:W-:-:S02]  /*4d20*/  ISETP.LT.AND P0, PT, R14, UR15, !P0 ;  /* 0x0000000f0e007c0c */ /* 0x000fc4000c701270 */
[----:B0-----:R-:W-:Y:S02]  /*4d30*/  PRMT R8, R30, 0x7632, R8 ;  /* 0x000076321e087816 */ /* 0x001fe40000000008 */
[-C--:B------:R-:W-:Y:S02]  /*4d40*/  LEA.HI.X.SX32 R13, R13, R3.reuse, 0x1, P6 ;  /* 0x000000030d0d7211 */ /* 0x080fe400030f0eff */
[C---:B------:R-:W-:Y:S01]  /*4d50*/  LEA R2, P6, R0.reuse, R2, 0x1 ;  /* 0x0000000200027211 */ /* 0x040fe200078c08ff */
[----:B------:R0:W-:Y:S03]  /*4d60*/  @P5 STG.E.U16 desc[UR22][R4.64], R8 ;  /* 0x0000000804005986 */ /* 0x0001e6000c101516 */
[----:B------:R-:W-:Y:S01]  /*4d70*/  LEA.HI.X.SX32 R3, R0, R3, 0x1, P6 ;  /* 0x0000000300037211 */ /* 0x000fe200030f0eff */
[----:B------:R2:W-:Y:S01]  /*4d80*/  @P4 STG.E.U16 desc[UR22][R6.64], R32 ;  /* 0x0000002006004986 */ /* 0x0005e2000c101516 */
[----:B------:R-:W-:-:S02]  /*4d90*/  PRMT R0, R34, 0x7632, R0 ;  /* 0x0000763222007816 */ /* 0x000fc40000000000 */
[----:B0-----:R-:W-:-:S05]  /*4da0*/  PRMT R5, R32, 0x7632, R5 ;  /* 0x0000763220057816 */ /* 0x001fca0000000005 */
[----:B------:R2:W-:Y:S04]  /*4db0*/  @P3 STG.E.U16 desc[UR22][R10.64], R5 ;  /* 0x000000050a003986 */ /* 0x0005e8000c101516 */
[----:B------:R2:W-:Y:S04]  /*4dc0*/  @P2 STG.E.U16 desc[UR22][R12.64], R34 ;  /* 0x000000220c002986 */ /* 0x0005e8000c101516 */
[----:B------:R2:W-:Y:S01]  /*4dd0*/  @P0 STG.E.U16 desc[UR22][R2.64], R0 ;  /* 0x0000000002000986 */ /* 0x0005e2000c101516 */
[----:B-1----:R-:W-:Y:S06]  /*4de0*/  BAR.SYNC.DEFER_BLOCKING 0x0 ;  /* 0x0000000000007b1d */ /* 0x002fec0000010000 */
[----:B------:R-:W-:Y:S05]  /*4df0*/  @P1 BRA `(.L_x_14) ;  /* 0x0000000000a01947 */ /* 0x000fea0003800000 */
[----:B------:R-:W0:Y:S01]  /*4e00*/  S2UR UR5, SR_CgaCtaId ;  /* 0x00000000000579c3 */ /* 0x000e220000008800 */
[----:B------:R-:W-:Y:S01]  /*4e10*/  NOP ;  /* 0x0000000000007918 */ /* 0x000fe20000000000 */
[----:B------:R-:W-:Y:S01]  /*4e20*/  UMOV UR4, 0x50 ;  /* 0x0000005000047882 */ /* 0x000fe20000000000 */
[----:B--2---:R-:W-:Y:S02]  /*4e30*/  IMAD.U32 R0, RZ, RZ, UR8 ;  /* 0x00000008ff007e24 */ /* 0x004fe4000f8e00ff */
[----:B------:R-:W-:Y:S02]  /*4e40*/  IMAD.MOV.U32 R3, RZ, RZ, 0xf ;  /* 0x0000000fff037424 */ /* 0x000fe400078e00ff */
[----:B------:R-:W-:Y:S01]  /*4e50*/  IMAD.MOV.U32 R7, RZ, RZ, 0x1 ;  /* 0x00000001ff077424 */ /* 0x000fe200078e00ff */
[----:B------:R-:W-:-:S04]  /*4e60*/  LOP3.LUT R0, R0, 0xffff, RZ, 0xc0, !PT ;  /* 0x0000ffff00007812 */ /* 0x000fc800078ec0ff */
[----:B------:R-:W-:-:S05]  /*4e70*/  SHF.R.U32.HI R0, RZ, 0x5, R0 ;  /* 0x00000005ff007819 */ /* 0x000fca0000011600 */
[----:B------:R-:W-:Y:S01]  /*4e80*/  VIADD R2, R0, 0x10 ;  /* 0x0000001000027836 */ /* 0x000fe20000000000 */
[----:B------:R-:W-:Y:S01]  /*4e90*/  SHF.L.U32 R0, R3, R0, RZ ;  /* 0x0000000003007219 */ /* 0x000fe200000006ff */
[----:B0-----:R-:W-:-:S03]  /*4ea0*/  ULEA UR6, UR5, UR4, 0x18 ;  /* 0x0000000405067291 */ /* 0x001fc6000f8ec0ff */
[----:B------:R-:W-:-:S04]  /*4eb0*/  SHF.L.U32 R3, R7, R2, RZ ;  /* 0x0000000207037219 */ /* 0x000fc800000006ff */
[----:B------:R-:W-:Y:S02]  /*4ec0*/  LOP3.LUT R0, R3, R0, RZ, 0xfc, !PT ;  /* 0x0000000003007212 */ /* 0x000fe400078efcff */
[----:B------:R-:W0:Y:S02]  /*4ed0*/  LDS R5, [UR6] ;  /* 0x00000006ff057984 */ /* 0x000e240008000800 */
[C---:B------:R-:W-:Y:S02]  /*4ee0*/  LOP3.LUT R2, R0.reuse, 0xffff, RZ, 0xc0, !PT ;  /* 0x0000ffff00027812 */ /* 0x040fe400078ec0ff */
[----:B0-----:R-:W-:-:S04]  /*4ef0*/  LOP3.LUT R3, R0, 0xffff, R5, 0x80, !PT ;  /* 0x0000ffff00037812 */ /* 0x001fc800078e8005 */
[----:B------:R-:W-:-:S13]  /*4f00*/  ISETP.NE.AND P0, PT, R3, R2, PT ;  /* 0x000000020300720c */ /* 0x000fda0003f05270 */
[----:B------:R-:W-:Y:S05]  /*4f10*/  @P0 BRA `(.L_x_15) ;  /* 0x0000000000500947 */ /* 0x000fea0003800000 */
[----:B------:R-:W-:Y:S02]  /*4f20*/  SHF.R.U32.HI R5, RZ, 0x10, R5 ;  /* 0x00000010ff057819 */ /* 0x000fe40000011605 */
[----:B------:R-:W-:-:S04]  /*4f30*/  SHF.R.U32.HI R2, RZ, 0x10, R0 ;  /* 0x00000010ff027819 */ /* 0x000fc80000011600 */
[----:B------:R-:W-:-:S04]  /*4f40*/  LOP3.LUT R5, R5, R2, RZ, 0xc0, !PT ;  /* 0x0000000205057212 */ /* 0x000fc800078ec0ff */
[----:B------:R-:W-:-:S13]  /*4f50*/  ISETP.NE.AND P0, PT, R5, R2, PT ;  /* 0x000000020500720c */ /* 0x000fda0003f05270 */
[----:B------:R-:W-:Y:S05]  /*4f60*/  @P0 BRA `(.L_x_16) ;  /* 0x0000000000300947 */ /* 0x000fea0003800000 */
[----:B------:R-:W-:Y:S01]  /*4f70*/  R2UR UR4, R0 ;  /* 0x00000000000472ca */ /* 0x000fe200000e0000 */
[----:B------:R-:W-:Y:S01]  /*4f80*/  VOTEU.ANY UR5, UPT, PT ;  /* 0x0000000000057886 */ /* 0x000fe200038e0100 */
[----:B------:R-:W0:Y:S01]  /*4f90*/  S2R R0, SR_LANEID ;  /* 0x0000000000007919 */ /* 0x000e220000000000 */
[----:B------:R-:W-:-:S10]  /*4fa0*/  UFLO.U32 UR5, UR5 ;  /* 0x00000005000572bd */ /* 0x000fd400080e0000 */
[----:B------:R-:W-:-:S06]  /*4fb0*/  ULOP3.LUT UR4, URZ, UR4, URZ, 0x33, !UPT ;  /* 0x00000004ff047292 */ /* 0x000fcc000f8e33ff */
[----:B------:R-:W-:-:S04]  /*4fc0*/  IMAD.U32 R2, RZ, RZ, UR4 ;  /* 0x00000004ff027e24 */ /* 0x000fc8000f8e00ff */
[----:B------:R-:W1:Y:S02]  /*4fd0*/  REDUX UR7, R2 ;  /* 0x00000000020773c4 */ /* 0x000e640000000000 */
[----:B------:R3:W-:Y:S01]  /*4fe0*/  UTCATOMSWS.AND URZ, UR4 ;  /* 0x0000000400ff79e3 */ /* 0x0007e20008000000 */
[----:B0-----:R-:W-:Y:S01]  /*4ff0*/  ISETP.EQ.U32.AND P0, PT, R0, UR5, PT ;  /* 0x0000000500007c0c */ /* 0x001fe2000bf02070 */
[----:B-1----:R-:W-:-:S12]  /*5000*/  IMAD.U32 R0, RZ, RZ, UR7 ;  /* 0x00000007ff007e24 */ /* 0x002fd8000f8e00ff */
[----:B------:R3:W-:Y:S01]  /*5010*/  @P0 ATOMS.AND RZ, [UR6], R0 ;  /* 0x00000000ffff098c */ /* 0x0007e2000a800006 */
[----:B------:R-:W-:Y:S05]  /*5020*/  BRA `(.L_x_14) ;  /* 0x0000000000147947 */ /* 0x000fea0003800000 */
.L_x_16:
[----:B------:R-:W-:-:S07]  /*5030*/  MOV R2, 0x5050 ;  /* 0x0000505000027802 */ /* 0x000fce0000000f00 */
[----:B------:R-:W-:Y:S05]  /*5040*/  CALL.REL.NOINC `($__internal_0_$__cuda_sm10x_tcgen05_guardrail_trap_col_being_dealloced_not_returned_by_alloc) ;  /* 0x00000000002c7944 */ /* 0x000fea0003c00000 */
[----:B------:R-:W-:Y:S05]  /*5050*/  BRA `(.L_x_14) ;  /* 0x0000000000087947 */ /* 0x000fea0003800000 */
.L_x_15:
[----:B------:R-:W-:-:S07]  /*5060*/  MOV R2, 0x5080 ;  /* 0x0000508000027802 */ /* 0x000fce0000000f00 */
[----:B------:R-:W-:Y:S05]  /*5070*/  CALL.REL.NOINC `($__internal_2_$__cuda_sm10x_tcgen05_guardrail_trap_unallocated_columns_being_dealloced) ;  /* 0x0000000000387944 */ /* 0x000fea0003c00000 */
.L_x_14:
[----:B------:R-:W-:Y:S01]  /*5080*/  NOP ;  /* 0x0000000000007918 */ /* 0x000fe20000000000 */
[----:B---3--:R-:W-:Y:S05]  /*5090*/  EXIT ;  /* 0x000000000000794d */ /* 0x008fea0003800000 */
.L_x_9:
[----:B------:R-:W0:Y:S02]  /*50a0*/  SYNCS.PHASECHK.TRANS64.TRYWAIT P2, [UR11], R4 ;  /* 0x00000004ff0075a7 */ /* 0x000e24000804110b */
[----:B0-----:R-:W-:Y:S05]  /*50b0*/  @!P2 BRA `(.L_x_9) ;  /* 0xfffffffc00f8a947 */ /* 0x001fea000383ffff */
[----:B------:R-:W-:Y:S05]  /*50c0*/  BRA `(.L_x_17) ;  /* 0xffffffe800407947 */ /* 0x000fea000383ffff */
.L_x_13:
[----:B------:R-:W3:Y:S02]  /*50d0*/  SYNCS.PHASECHK.TRANS64.TRYWAIT P0, [UR11], R3 ;  /* 0x00000003ff0075a7 */ /* 0x000ee4000800110b */
[----:B---3--:R-:W-:Y:S05]  /*50e0*/  @!P0 BRA `(.L_x_13) ;  /* 0xfffffffc00f88947 */ /* 0x008fea000383ffff */
[----:B------:R-:W-:Y:S05]  /*50f0*/  BRA `(.L_x_12) ;  /* 0xffffffec00807947 */ /* 0x000fea000383ffff */
        .weak           $__internal_0_$__cuda_sm10x_tcgen05_guardrail_trap_col_being_dealloced_not_returned_by_alloc
        .type           $__internal_0_$__cuda_sm10x_tcgen05_guardrail_trap_col_being_dealloced_not_returned_by_alloc,@function
        .size           $__internal_0_$__cuda_sm10x_tcgen05_guardrail_trap_col_being_dealloced_not_returned_by_alloc,($__internal_1_$__cuda_sm10x_tcgen05_guardrail_trap_phase_invalid_during_alloc - $__internal_0_$__cuda_sm10x_tcgen05_guardrail_trap_col_being_dealloced_not_returned_by_alloc)
$__internal_0_$__cuda_sm10x_tcgen05_guardrail_trap_col_being_dealloced_not_returned_by_alloc:
[----:B------:R-:W-:Y:S05]  /*5100*/  BPT.TRAP 0x1 ;  /* 0x000000040000795c */ /* 0x000fea0000300000 */
[----:B------:R-:W-:-:S04]  /*5110*/  IMAD.MOV.U32 R3, RZ, RZ, 0x0 ;  /* 0x00000000ff037424 */ /* 0x000fc800078e00ff */
[----:B------:R-:W-:Y:S05]  /*5120*/  RET.REL.NODEC R2 `(matmul_kernel) ;  /* 0xffffffac02b47950 */ /* 0x000fea0003c3ffff */
        .weak           $__internal_1_$__cuda_sm10x_tcgen05_guardrail_trap_phase_invalid_during_alloc
        .type           $__internal_1_$__cuda_sm10x_tcgen05_guardrail_trap_phase_invalid_during_alloc,@function
        .size           $__internal_1_$__cuda_sm10x_tcgen05_guardrail_trap_phase_invalid_during_alloc,($__internal_2_$__cuda_sm10x_tcgen05_guardrail_trap_unallocated_columns_being_dealloced - $__internal_1_$__cuda_sm10x_tcgen05_guardrail_trap_phase_invalid_during_alloc)
$__internal_1_$__cuda_sm10x_tcgen05_guardrail_trap_phase_invalid_during_alloc:
[----:B------:R-:W-:Y:S05]  /*5130*/  BPT.TRAP 0x1 ;  /* 0x000000040000795c */ /* 0x000fea0000300000 */
[----:B------:R-:W-:-:S04]  /*5140*/  IMAD.MOV.U32 R3, RZ, RZ, 0x0 ;  /* 0x00000000ff037424 */ /* 0x000fc800078e00ff */
[----:B------:R-:W-:Y:S05]  /*5150*/  RET.REL.NODEC R2 `(matmul_kernel) ;  /* 0xffffffac02a87950 */ /* 0x000fea0003c3ffff */
        .weak           $__internal_2_$__cuda_sm10x_tcgen05_guardrail_trap_unallocated_columns_being_dealloced
        .type           $__internal_2_$__cuda_sm10x_tcgen05_guardrail_trap_unallocated_columns_being_dealloced,@function
        .size           $__internal_2_$__cuda_sm10x_tcgen05_guardrail_trap_unallocated_columns_being_dealloced,(.L_x_21 - $__internal_2_$__cuda_sm10x_tcgen05_guardrail_trap_unallocated_columns_being_dealloced)
$__internal_2_$__cuda_sm10x_tcgen05_guardrail_trap_unallocated_columns_being_dealloced:
[----:B------:R-:W-:Y:S05]  /*5160*/  BPT.TRAP 0x1 ;  /* 0x000000040000795c */ /* 0x000fea0000300000 */
[----:B------:R-:W-:-:S04]  /*5170*/  IMAD.MOV.U32 R3, RZ, RZ, 0x0 ;  /* 0x00000000ff037424 */ /* 0x000fc800078e00ff */
[----:B------:R-:W-:Y:S05]  /*5180*/  RET.REL.NODEC R2 `(matmul_kernel) ;  /* 0xffffffac029c7950 */ /* 0x000fea0003c3ffff */
.L_x_18:
[----:B------:R-:W-:-:S00]  /*5190*/  BRA `(.L_x_18) ;  /* 0xfffffffc00fc7947 */ /* 0x000fc0000383ffff */
[----:B------:R-:W-:-:S00]  /*51a0*/  NOP ;  /* 0x0000000000007918 */ /* 0x000fc00000000000 */
        /* <DEDUP_REMOVED lines=13> */
.L_x_21:


//--------------------- .nv.shared.matmul_kernel  --------------------------
	.section	.nv.shared.matmul_kernel,"aw",@nobits
	.sectionflags	@""
	.align	16
	.zero		1024


//--------------------- .nv.shared.reserved.0     --------------------------
	.section	.nv.shared.reserved.0,"aw",@nobits
	.align	8
	.weak		__nv_reservedSMEM_offset_0_alias
	.size		__nv_reservedSMEM_offset_0_alias, 0, 64
	.other		__nv_reservedSMEM_offset_0_alias,@"STO_CUDA_RESERVED_SHARED STV_DEFAULT"
__nv_reservedSMEM_offset_0_alias:
	.zero		0
.nv.shared.reserved.0:
	.zero		64
	.weak		__nv_reservedSMEM_allocation_phase
	.type		__nv_reservedSMEM_allocation_phase,@object
	.size		__nv_reservedSMEM_allocation_phase,(.L_0 - __nv_reservedSMEM_allocation_phase)
__nv_reservedSMEM_allocation_phase:
	.zero		1
.L_0:
	.zero		7
	.weak		__nv_reservedSMEM_devtool_atexit_pc
	.type		__nv_reservedSMEM_devtool_atexit_pc,@object
	.size		__nv_reservedSMEM_devtool_atexit_pc,(__nv_reservedSMEM_allocation_mask - __nv_reservedSMEM_devtool_atexit_pc)
__nv_reservedSMEM_devtool_atexit_pc:
	.zero		8
	.weak		__nv_reservedSMEM_allocation_mask
	.type		__nv_reservedSMEM_allocation_mask,@object
	.size		__nv_reservedSMEM_allocation_mask,(.L_2 - __nv_reservedSMEM_allocation_mask)
__nv_reservedSMEM_allocation_mask:
	.zero		4
.L_2:


//--------------------- .nv.constant0.matmul_kernel --------------------------
	.section	.nv.constant0.matmul_kernel,"a",@progbits
	.sectionflags	@""
	.align	4
.nv.constant0.matmul_kernel:
	.zero		976


//--------------------- SYMBOLS --------------------------

	.type		.nv.reservedSmem.offset0,@object
	.size		.nv.reservedSmem.offset0,0x4
	.type		.nv.reservedSmem.cap,@object
	.size		.nv.reservedSmem.cap,0x4
